//
// Generated by NVIDIA NVVM Compiler
//
// Compiler Build ID: CL-36424714
// Cuda compilation tools, release 13.0, V13.0.88
// Based on NVVM 20.0.0
//

.version 9.0
.target sm_100
.address_size 64

	// .globl	_Z6vecAddPim
.extern .func  (.param .b32 func_retval0) vprintf
(
	.param .b64 vprintf_param_0,
	.param .b64 vprintf_param_1
)
;
.global .align 1 .b8 _ZN34_INTERNAL_f265ce3f_4_k_cu_9c58bd9e4cuda3std3__45__cpo5beginE[1];
.global .align 1 .b8 _ZN34_INTERNAL_f265ce3f_4_k_cu_9c58bd9e4cuda3std3__45__cpo3endE[1];
.global .align 1 .b8 _ZN34_INTERNAL_f265ce3f_4_k_cu_9c58bd9e4cuda3std3__45__cpo6cbeginE[1];
.global .align 1 .b8 _ZN34_INTERNAL_f265ce3f_4_k_cu_9c58bd9e4cuda3std3__45__cpo4cendE[1];
.global .align 1 .b8 _ZN34_INTERNAL_f265ce3f_4_k_cu_9c58bd9e4cuda3std3__45__cpo6rbeginE[1];
.global .align 1 .b8 _ZN34_INTERNAL_f265ce3f_4_k_cu_9c58bd9e4cuda3std3__45__cpo4rendE[1];
.global .align 1 .b8 _ZN34_INTERNAL_f265ce3f_4_k_cu_9c58bd9e4cuda3std3__45__cpo7crbeginE[1];
.global .align 1 .b8 _ZN34_INTERNAL_f265ce3f_4_k_cu_9c58bd9e4cuda3std3__45__cpo5crendE[1];
.global .align 1 .b8 _ZN34_INTERNAL_f265ce3f_4_k_cu_9c58bd9e4cuda3std3__436_GLOBAL__N__f265ce3f_4_k_cu_9c58bd9e6ignoreE[1];
.global .align 1 .b8 _ZN34_INTERNAL_f265ce3f_4_k_cu_9c58bd9e4cuda3std3__419piecewise_constructE[1];
.global .align 1 .b8 _ZN34_INTERNAL_f265ce3f_4_k_cu_9c58bd9e4cuda3std3__48in_placeE[1];
.global .align 1 .b8 _ZN34_INTERNAL_f265ce3f_4_k_cu_9c58bd9e4cuda3std3__420unreachable_sentinelE[1];
.global .align 1 .b8 _ZN34_INTERNAL_f265ce3f_4_k_cu_9c58bd9e4cuda3std3__47nulloptE[1];
.global .align 1 .b8 _ZN34_INTERNAL_f265ce3f_4_k_cu_9c58bd9e4cuda3std3__48unexpectE[1];
.global .align 1 .b8 _ZN34_INTERNAL_f265ce3f_4_k_cu_9c58bd9e4cuda3std6ranges3__45__cpo4swapE[1];
.global .align 1 .b8 _ZN34_INTERNAL_f265ce3f_4_k_cu_9c58bd9e4cuda3std6ranges3__45__cpo9iter_moveE[1];
.global .align 1 .b8 _ZN34_INTERNAL_f265ce3f_4_k_cu_9c58bd9e4cuda3std6ranges3__45__cpo5beginE[1];
.global .align 1 .b8 _ZN34_INTERNAL_f265ce3f_4_k_cu_9c58bd9e4cuda3std6ranges3__45__cpo3endE[1];
.global .align 1 .b8 _ZN34_INTERNAL_f265ce3f_4_k_cu_9c58bd9e4cuda3std6ranges3__45__cpo6cbeginE[1];
.global .align 1 .b8 _ZN34_INTERNAL_f265ce3f_4_k_cu_9c58bd9e4cuda3std6ranges3__45__cpo4cendE[1];
.global .align 1 .b8 _ZN34_INTERNAL_f265ce3f_4_k_cu_9c58bd9e4cuda3std6ranges3__45__cpo7advanceE[1];
.global .align 1 .b8 _ZN34_INTERNAL_f265ce3f_4_k_cu_9c58bd9e4cuda3std6ranges3__45__cpo9iter_swapE[1];
.global .align 1 .b8 _ZN34_INTERNAL_f265ce3f_4_k_cu_9c58bd9e4cuda3std6ranges3__45__cpo4nextE[1];
.global .align 1 .b8 _ZN34_INTERNAL_f265ce3f_4_k_cu_9c58bd9e4cuda3std6ranges3__45__cpo4prevE[1];
.global .align 1 .b8 _ZN34_INTERNAL_f265ce3f_4_k_cu_9c58bd9e4cuda3std6ranges3__45__cpo4dataE[1];
.global .align 1 .b8 _ZN34_INTERNAL_f265ce3f_4_k_cu_9c58bd9e4cuda3std6ranges3__45__cpo5cdataE[1];
.global .align 1 .b8 _ZN34_INTERNAL_f265ce3f_4_k_cu_9c58bd9e4cuda3std6ranges3__45__cpo4sizeE[1];
.global .align 1 .b8 _ZN34_INTERNAL_f265ce3f_4_k_cu_9c58bd9e4cuda3std6ranges3__45__cpo5ssizeE[1];
.global .align 1 .b8 _ZN34_INTERNAL_f265ce3f_4_k_cu_9c58bd9e4cuda3std6ranges3__45__cpo8distanceE[1];
.global .align 1 .b8 _ZN34_INTERNAL_f265ce3f_4_k_cu_9c58bd9e6thrust24THRUST_300001_SM_1000_NS8cuda_cub3parE[1];
.global .align 1 .b8 _ZN34_INTERNAL_f265ce3f_4_k_cu_9c58bd9e6thrust24THRUST_300001_SM_1000_NS8cuda_cub10par_nosyncE[1];
.global .align 1 .b8 _ZN34_INTERNAL_f265ce3f_4_k_cu_9c58bd9e6thrust24THRUST_300001_SM_1000_NS6system6detail10sequential3seqE[1];
.global .align 1 .b8 _ZN34_INTERNAL_f265ce3f_4_k_cu_9c58bd9e6thrust24THRUST_300001_SM_1000_NS12placeholders2_1E[1];
.global .align 1 .b8 _ZN34_INTERNAL_f265ce3f_4_k_cu_9c58bd9e6thrust24THRUST_300001_SM_1000_NS12placeholders2_2E[1];
.global .align 1 .b8 _ZN34_INTERNAL_f265ce3f_4_k_cu_9c58bd9e6thrust24THRUST_300001_SM_1000_NS12placeholders2_3E[1];
.global .align 1 .b8 _ZN34_INTERNAL_f265ce3f_4_k_cu_9c58bd9e6thrust24THRUST_300001_SM_1000_NS12placeholders2_4E[1];
.global .align 1 .b8 _ZN34_INTERNAL_f265ce3f_4_k_cu_9c58bd9e6thrust24THRUST_300001_SM_1000_NS12placeholders2_5E[1];
.global .align 1 .b8 _ZN34_INTERNAL_f265ce3f_4_k_cu_9c58bd9e6thrust24THRUST_300001_SM_1000_NS12placeholders2_6E[1];
.global .align 1 .b8 _ZN34_INTERNAL_f265ce3f_4_k_cu_9c58bd9e6thrust24THRUST_300001_SM_1000_NS12placeholders2_7E[1];
.global .align 1 .b8 _ZN34_INTERNAL_f265ce3f_4_k_cu_9c58bd9e6thrust24THRUST_300001_SM_1000_NS12placeholders2_8E[1];
.global .align 1 .b8 _ZN34_INTERNAL_f265ce3f_4_k_cu_9c58bd9e6thrust24THRUST_300001_SM_1000_NS12placeholders2_9E[1];
.global .align 1 .b8 _ZN34_INTERNAL_f265ce3f_4_k_cu_9c58bd9e6thrust24THRUST_300001_SM_1000_NS12placeholders3_10E[1];
.global .align 1 .b8 _ZN34_INTERNAL_f265ce3f_4_k_cu_9c58bd9e6thrust24THRUST_300001_SM_1000_NS3seqE[1];
.global .align 1 .b8 $str[22] = {118, 101, 99, 65, 100, 100, 32, 115, 116, 97, 114, 116, 32, 116, 105, 100, 58, 32, 37, 100, 10};
.global .align 1 .b8 $str$1[20] = {32, 32, 32, 32, 118, 101, 99, 65, 100, 100, 32, 116, 105, 100, 58, 32, 37, 100, 10};
.global .align 1 .b8 $str$2[22] = {118, 101, 99, 83, 117, 98, 32, 115, 116, 97, 114, 116, 32, 116, 105, 100, 58, 32, 37, 100, 10};
.global .align 1 .b8 $str$3[20] = {32, 32, 32, 32, 118, 101, 99, 83, 117, 98, 32, 116, 105, 100, 58, 32, 37, 100, 10};

.visible .entry _Z6vecAddPim(
	.param .u64 .ptr .align 1 _Z6vecAddPim_param_0,
	.param .u64 _Z6vecAddPim_param_1
)
{
	.local .align 8 .b8 	__local_depot0[8];
	.reg .b64 	%SP;
	.reg .b64 	%SPL;
	.reg .pred 	%p<3>;
	.reg .b32 	%r<16>;
	.reg .b64 	%rd<17>;

	mov.u64 	%SPL, __local_depot0;
	cvta.local.u64 	%SP, %SPL;
	ld.param.u64 	%rd6, [_Z6vecAddPim_param_0];
	ld.param.u64 	%rd7, [_Z6vecAddPim_param_1];
	add.u64 	%rd8, %SP, 0;
	add.u64 	%rd1, %SPL, 0;
	mov.u32 	%r6, %ctaid.x;
	mov.u32 	%r1, %ntid.x;
	mov.u32 	%r7, %tid.x;
	mad.lo.s32 	%r15, %r6, %r1, %r7;
	st.local.u32 	[%rd1], %r15;
	mov.u64 	%rd9, $str;
	cvta.global.u64 	%rd10, %rd9;
	{ // callseq 0, 0
	.param .b64 param0;
	st.param.b64 	[param0], %rd10;
	.param .b64 param1;
	st.param.b64 	[param1], %rd8;
	.param .b32 retval0;
	call.uni (retval0), 
	vprintf, 
	(
	param0, 
	param1
	);
	ld.param.b32 	%r8, [retval0];
	} // callseq 0
	cvt.s64.s32 	%rd16, %r15;
	setp.le.u64 	%p1, %rd7, %rd16;
	@%p1 bra 	$L__BB0_3;
	mov.u32 	%r10, %nctaid.x;
	mul.lo.s32 	%r3, %r1, %r10;
	cvta.to.global.u64 	%rd3, %rd6;
	mov.u64 	%rd11, $str$1;
$L__BB0_2:
	st.local.u32 	[%rd1], %r15;
	cvta.global.u64 	%rd12, %rd11;
	{ // callseq 1, 0
	.param .b64 param0;
	st.param.b64 	[param0], %rd12;
	.param .b64 param1;
	st.param.b64 	[param1], %rd8;
	.param .b32 retval0;
	call.uni (retval0), 
	vprintf, 
	(
	param0, 
	param1
	);
	ld.param.b32 	%r11, [retval0];
	} // callseq 1
	shl.b64 	%rd14, %rd16, 2;
	add.s64 	%rd15, %rd3, %rd14;
	ld.global.u32 	%r13, [%rd15];
	add.s32 	%r14, %r13, 2;
	st.global.u32 	[%rd15], %r14;
	add.s32 	%r15, %r15, %r3;
	cvt.s64.s32 	%rd16, %r15;
	setp.gt.u64 	%p2, %rd7, %rd16;
	@%p2 bra 	$L__BB0_2;
$L__BB0_3:
	ret;

}
	// .globl	_Z6vecSubPim
.visible .entry _Z6vecSubPim(
	.param .u64 .ptr .align 1 _Z6vecSubPim_param_0,
	.param .u64 _Z6vecSubPim_param_1
)
{
	.local .align 8 .b8 	__local_depot1[8];
	.reg .b64 	%SP;
	.reg .b64 	%SPL;
	.reg .pred 	%p<2>;
	.reg .b32 	%r<11>;
	.reg .b64 	%rd<14>;

	mov.u64 	%SPL, __local_depot1;
	cvta.local.u64 	%SP, %SPL;
	ld.param.u64 	%rd3, [_Z6vecSubPim_param_0];
	ld.param.u64 	%rd4, [_Z6vecSubPim_param_1];
	add.u64 	%rd5, %SP, 0;
	add.u64 	%rd1, %SPL, 0;
	mov.u32 	%r2, %ctaid.x;
	mov.u32 	%r3, %ntid.x;
	mov.u32 	%r4, %tid.x;
	mad.lo.s32 	%r1, %r2, %r3, %r4;
	st.local.u32 	[%rd1], %r1;
	mov.u64 	%rd6, $str$2;
	cvta.global.u64 	%rd7, %rd6;
	{ // callseq 2, 0
	.param .b64 param0;
	st.param.b64 	[param0], %rd7;
	.param .b64 param1;
	st.param.b64 	[param1], %rd5;
	.param .b32 retval0;
	call.uni (retval0), 
	vprintf, 
	(
	param0, 
	param1
	);
	ld.param.b32 	%r5, [retval0];
	} // callseq 2
	cvt.s64.s32 	%rd2, %r1;
	setp.le.u64 	%p1, %rd4, %rd2;
	@%p1 bra 	$L__BB1_2;
	cvta.to.global.u64 	%rd8, %rd3;
	st.local.u32 	[%rd1], %r1;
	mov.u64 	%rd9, $str$3;
	cvta.global.u64 	%rd10, %rd9;
	{ // callseq 3, 0
	.param .b64 param0;
	st.param.b64 	[param0], %rd10;
	.param .b64 param1;
	st.param.b64 	[param1], %rd5;
	.param .b32 retval0;
	call.uni (retval0), 
	vprintf, 
	(
	param0, 
	param1
	);
	ld.param.b32 	%r7, [retval0];
	} // callseq 3
	shl.b64 	%rd12, %rd2, 2;
	add.s64 	%rd13, %rd8, %rd12;
	ld.global.u32 	%r9, [%rd13];
	add.s32 	%r10, %r9, -1;
	st.global.u32 	[%rd13], %r10;
$L__BB1_2:
	ret;

}
	// .globl	_ZN3cub18CUB_300001_SM_10006detail11EmptyKernelIvEEvv
.visible .entry _ZN3cub18CUB_300001_SM_10006detail11EmptyKernelIvEEvv()
{


	ret;

}
	// .globl	_ZN3cub18CUB_300001_SM_10006detail8for_each13static_kernelINS2_12policy_hub_t12policy_500_tEmN6thrust24THRUST_300001_SM_1000_NS8cuda_cub20__uninitialized_fill7functorINS7_10device_ptrIiEEiEEEEvT0_T1_
.visible .entry _ZN3cub18CUB_300001_SM_10006detail8for_each13static_kernelINS2_12policy_hub_t12policy_500_tEmN6thrust24THRUST_300001_SM_1000_NS8cuda_cub20__uninitialized_fill7functorINS7_10device_ptrIiEEiEEEEvT0_T1_(
	.param .u64 _ZN3cub18CUB_300001_SM_10006detail8for_each13static_kernelINS2_12policy_hub_t12policy_500_tEmN6thrust24THRUST_300001_SM_1000_NS8cuda_cub20__uninitialized_fill7functorINS7_10device_ptrIiEEiEEEEvT0_T1__param_0,
	.param .align 8 .b8 _ZN3cub18CUB_300001_SM_10006detail8for_each13static_kernelINS2_12policy_hub_t12policy_500_tEmN6thrust24THRUST_300001_SM_1000_NS8cuda_cub20__uninitialized_fill7functorINS7_10device_ptrIiEEiEEEEvT0_T1__param_1[16]
)
.maxntid 256
{
	.reg .pred 	%p<4>;
	.reg .b16 	%rs<5>;
	.reg .b32 	%r<12>;
	.reg .b64 	%rd<16>;

	ld.param.u32 	%r3, [_ZN3cub18CUB_300001_SM_10006detail8for_each13static_kernelINS2_12policy_hub_t12policy_500_tEmN6thrust24THRUST_300001_SM_1000_NS8cuda_cub20__uninitialized_fill7functorINS7_10device_ptrIiEEiEEEEvT0_T1__param_1+8];
	ld.param.u64 	%rd4, [_ZN3cub18CUB_300001_SM_10006detail8for_each13static_kernelINS2_12policy_hub_t12policy_500_tEmN6thrust24THRUST_300001_SM_1000_NS8cuda_cub20__uninitialized_fill7functorINS7_10device_ptrIiEEiEEEEvT0_T1__param_1];
	ld.param.u64 	%rd5, [_ZN3cub18CUB_300001_SM_10006detail8for_each13static_kernelINS2_12policy_hub_t12policy_500_tEmN6thrust24THRUST_300001_SM_1000_NS8cuda_cub20__uninitialized_fill7functorINS7_10device_ptrIiEEiEEEEvT0_T1__param_0];
	mov.u32 	%r9, %ctaid.x;
	mul.wide.u32 	%rd1, %r9, 512;
	sub.s64 	%rd2, %rd5, %rd1;
	setp.lt.u64 	%p1, %rd2, 512;
	@%p1 bra 	$L__BB3_2;
	mov.u32 	%r11, %tid.x;
	cvta.to.global.u64 	%rd11, %rd4;
	cvt.u64.u32 	%rd12, %r11;
	add.s64 	%rd13, %rd1, %rd12;
	shl.b64 	%rd14, %rd13, 2;
	add.s64 	%rd15, %rd11, %rd14;
	st.global.u32 	[%rd15], %r3;
	st.global.u32 	[%rd15+1024], %r3;
	bra.uni 	$L__BB3_6;
$L__BB3_2:
	cvta.to.global.u64 	%rd6, %rd4;
	mov.u32 	%r2, %tid.x;
	cvt.u64.u32 	%rd7, %r2;
	setp.le.u64 	%p2, %rd2, %rd7;
	add.s64 	%rd8, %rd1, %rd7;
	shl.b64 	%rd9, %rd8, 2;
	add.s64 	%rd3, %rd6, %rd9;
	@%p2 bra 	$L__BB3_4;
	st.global.u32 	[%rd3], %r3;
$L__BB3_4:
	add.s32 	%r10, %r2, 256;
	cvt.u64.u32 	%rd10, %r10;
	setp.le.u64 	%p3, %rd2, %rd10;
	@%p3 bra 	$L__BB3_6;
	st.global.u32 	[%rd3+1024], %r3;
$L__BB3_6:
	ret;

}


// ===== COMPILED SASS (sm_100) =====

	.target	sm_100

	.elftype	@"ET_EXEC"


//--------------------- .note.nv.tkinfo           --------------------------
	.section	.note.nv.tkinfo,"",@"SHT_NOTE"
	.sectionflags	@"SHF_NOTE_NV_TKINFO"
	.tkinfo
        /*0018*/ 	.word	0x00000002
        /*0030*/ 	.string	""
        /*0030*/ 	.string	"ptxas"
        /*0030*/ 	.string	"Cuda compilation tools, release 13.0, V13.0.88"
        /*0030*/ 	.string	"Build cuda_13.0.r13.0/compiler.36424714_0"
        /*0030*/ 	.string	"-arch sm_100 -m 64 "



//--------------------- .note.nv.cuinfo           --------------------------
	.section	.note.nv.cuinfo,"",@"SHT_NOTE"
	.sectionflags	@"SHF_NOTE_NV_CUINFO"
        /*0018*/ 	.short	0x0002
        /*001a*/ 	.short	0x0064
        /*001c*/ 	.short	0x0082
	.zero		2


//--------------------- .nv.info                  --------------------------
	.section	.nv.info,"",@"SHT_CUDA_INFO"
	.align	4


	//----- nvinfo : EIATTR_REGCOUNT
	.align		4
        /*0000*/ 	.byte	0x04, 0x2f
        /*0002*/ 	.short	(.L_48 - .L_47)
	.align		4
.L_47:
        /*0004*/ 	.word	index@(_Z6vecAddPim)
        /*0008*/ 	.word	0x0000001a


	//----- nvinfo : EIATTR_FRAME_SIZE
	.align		4
.L_48:
        /*000c*/ 	.byte	0x04, 0x11
        /*000e*/ 	.short	(.L_50 - .L_49)
	.align		4
.L_49:
        /*0010*/ 	.word	index@(_Z6vecAddPim)
        /*0014*/ 	.word	0x00000008


	//----- nvinfo : EIATTR_REGCOUNT
	.align		4
.L_50:
        /*0018*/ 	.byte	0x04, 0x2f
        /*001a*/ 	.short	(.L_52 - .L_51)
	.align		4
.L_51:
        /*001c*/ 	.word	index@(_Z6vecSubPim)
        /*0020*/ 	.word	0x0000001a


	//----- nvinfo : EIATTR_FRAME_SIZE
	.align		4
.L_52:
        /*0024*/ 	.byte	0x04, 0x11
        /*0026*/ 	.short	(.L_54 - .L_53)
	.align		4
.L_53:
        /*0028*/ 	.word	index@(_Z6vecSubPim)
        /*002c*/ 	.word	0x00000008


	//----- nvinfo : EIATTR_REGCOUNT
	.align		4
.L_54:
        /*0030*/ 	.byte	0x04, 0x2f
        /*0032*/ 	.short	(.L_56 - .L_55)
	.align		4
.L_55:
        /*0034*/ 	.word	index@(_ZN3cub18CUB_300001_SM_10006detail11EmptyKernelIvEEvv)
        /*0038*/ 	.word	0x00000004


	//----- nvinfo : EIATTR_FRAME_SIZE
	.align		4
.L_56:
        /*003c*/ 	.byte	0x04, 0x11
        /*003e*/ 	.short	(.L_58 - .L_57)
	.align		4
.L_57:
        /*0040*/ 	.word	index@(_ZN3cub18CUB_300001_SM_10006detail11EmptyKernelIvEEvv)
        /*0044*/ 	.word	0x00000000


	//----- nvinfo : EIATTR_REGCOUNT
	.align		4
.L_58:
        /*0048*/ 	.byte	0x04, 0x2f
        /*004a*/ 	.short	(.L_60 - .L_59)
	.align		4
.L_59:
        /*004c*/ 	.word	index@(_ZN3cub18CUB_300001_SM_10006detail8for_each13static_kernelINS2_12policy_hub_t12policy_500_tEmN6thrust24THRUST_300001_SM_1000_NS8cuda_cub20__uninitialized_fill7functorINS7_10device_ptrIiEEiEEEEvT0_T1_)
        /*0050*/ 	.word	0x00000008


	//----- nvinfo : EIATTR_FRAME_SIZE
	.align		4
.L_60:
        /*0054*/ 	.byte	0x04, 0x11
        /*0056*/ 	.short	(.L_62 - .L_61)
	.align		4
.L_61:
        /*0058*/ 	.word	index@(_ZN3cub18CUB_300001_SM_10006detail8for_each13static_kernelINS2_12policy_hub_t12policy_500_tEmN6thrust24THRUST_300001_SM_1000_NS8cuda_cub20__uninitialized_fill7functorINS7_10device_ptrIiEEiEEEEvT0_T1_)
        /*005c*/ 	.word	0x00000000


	//----- nvinfo : EIATTR_MIN_STACK_SIZE
	.align		4
.L_62:
        /*0060*/ 	.byte	0x04, 0x12
        /*0062*/ 	.short	(.L_64 - .L_63)
	.align		4
.L_63:
        /*0064*/ 	.word	index@(_ZN3cub18CUB_300001_SM_10006detail8for_each13static_kernelINS2_12policy_hub_t12policy_500_tEmN6thrust24THRUST_300001_SM_1000_NS8cuda_cub20__uninitialized_fill7functorINS7_10device_ptrIiEEiEEEEvT0_T1_)
        /*0068*/ 	.word	0x00000000


	//----- nvinfo : EIATTR_MIN_STACK_SIZE
	.align		4
.L_64:
        /*006c*/ 	.byte	0x04, 0x12
        /*006e*/ 	.short	(.L_66 - .L_65)
	.align		4
.L_65:
        /*0070*/ 	.word	index@(_ZN3cub18CUB_300001_SM_10006detail11EmptyKernelIvEEvv)
        /*0074*/ 	.word	0x00000000


	//----- nvinfo : EIATTR_MIN_STACK_SIZE
	.align		4
.L_66:
        /*0078*/ 	.byte	0x04, 0x12
        /*007a*/ 	.short	(.L_68 - .L_67)
	.align		4
.L_67:
        /*007c*/ 	.word	index@(_Z6vecSubPim)
        /*0080*/ 	.word	0x00000008


	//----- nvinfo : EIATTR_MIN_STACK_SIZE
	.align		4
.L_68:
        /*0084*/ 	.byte	0x04, 0x12
        /*0086*/ 	.short	(.L_70 - .L_69)
	.align		4
.L_69:
        /*0088*/ 	.word	index@(_Z6vecAddPim)
        /*008c*/ 	.word	0x00000008
.L_70:


//--------------------- .nv.compat                --------------------------
	.section	.nv.compat,"",@"SHT_CUDA_COMPAT_INFO"
	.align	4
        /*0000*/ 	.byte	0x02, 0x09, 0x00, 0x00, 0x02, 0x02, 0x01, 0x00, 0x02, 0x05, 0x05, 0x00, 0x03, 0x07, 0x01, 0x01
        /*0010*/ 	.byte	0x02, 0x03, 0x00, 0x00, 0x02, 0x06, 0x01, 0x00, 0x04, 0x0b, 0x08, 0x00, 0x09, 0x00, 0x00, 0x00
        /*0020*/ 	.byte	0x00, 0x00, 0x00, 0x00


//--------------------- .nv.info._ZN3cub18CUB_300001_SM_10006detail8for_each13static_kernelINS2_12policy_hub_t12policy_500_tEmN6thrust24THRUST_300001_SM_1000_NS8cuda_cub20__uninitialized_fill7functorINS7_10device_ptrIiEEiEEEEvT0_T1_ --------------------------
	.section	.nv.info._ZN3cub18CUB_300001_SM_10006detail8for_each13static_kernelINS2_12policy_hub_t12policy_500_tEmN6thrust24THRUST_300001_SM_1000_NS8cuda_cub20__uninitialized_fill7functorINS7_10device_ptrIiEEiEEEEvT0_T1_,"",@"SHT_CUDA_INFO"
	.sectionflags	@""
	.align	4


	//----- nvinfo : EIATTR_CUDA_API_VERSION
	.align		4
        /*0000*/ 	.byte	0x04, 0x37
        /*0002*/ 	.short	(.L_72 - .L_71)
.L_71:
        /*0004*/ 	.word	0x00000082


	//----- nvinfo : EIATTR_KPARAM_INFO
	.align		4
.L_72:
        /*0008*/ 	.byte	0x04, 0x17
        /*000a*/ 	.short	(.L_74 - .L_73)
.L_73:
        /*000c*/ 	.word	0x00000000
        /*0010*/ 	.short	0x0001
        /*0012*/ 	.short	0x0008
        /*0014*/ 	.byte	0x00, 0xf0, 0x41, 0x00


	//----- nvinfo : EIATTR_KPARAM_INFO
	.align		4
.L_74:
        /*0018*/ 	.byte	0x04, 0x17
        /*001a*/ 	.short	(.L_76 - .L_75)
.L_75:
        /*001c*/ 	.word	0x00000000
        /*0020*/ 	.short	0x0000
        /*0022*/ 	.short	0x0000
        /*0024*/ 	.byte	0x00, 0xf0, 0x21, 0x00


	//----- nvinfo : EIATTR_SPARSE_MMA_MASK
	.align		4
.L_76:
        /*0028*/ 	.byte	0x03, 0x50
        /*002a*/ 	.short	0x0000


	//----- nvinfo : EIATTR_MAXREG_COUNT
	.align		4
        /*002c*/ 	.byte	0x03, 0x1b
        /*002e*/ 	.short	0x00ff


	//----- nvinfo : EIATTR_MERCURY_ISA_VERSION
	.align		4
        /*0030*/ 	.byte	0x03, 0x5f
        /*0032*/ 	.short	0x0101


	//----- nvinfo : EIATTR_VRC_CTA_INIT_COUNT
	.align		4
        /*0034*/ 	.byte	0x02, 0x4a
	.zero		1
	.zero		1


	//----- nvinfo : EIATTR_EXIT_INSTR_OFFSETS
	.align		4
        /*0038*/ 	.byte	0x04, 0x1c
        /*003a*/ 	.short	(.L_78 - .L_77)


	//   ....[0]....
.L_77:
        /*003c*/ 	.word	0x00000130


	//   ....[1]....
        /*0040*/ 	.word	0x00000230


	//   ....[2]....
        /*0044*/ 	.word	0x00000260


	//----- nvinfo : EIATTR_MAX_THREADS
	.align		4
.L_78:
        /*0048*/ 	.byte	0x04, 0x05
        /*004a*/ 	.short	(.L_80 - .L_79)
.L_79:
        /*004c*/ 	.word	0x00000100
        /*0050*/ 	.word	0x00000001
        /*0054*/ 	.word	0x00000001


	//----- nvinfo : EIATTR_CBANK_PARAM_SIZE
	.align		4
.L_80:
        /*0058*/ 	.byte	0x03, 0x19
        /*005a*/ 	.short	0x0018


	//----- nvinfo : EIATTR_PARAM_CBANK
	.align		4
        /*005c*/ 	.byte	0x04, 0x0a
        /*005e*/ 	.short	(.L_82 - .L_81)
	.align		4
.L_81:
        /*0060*/ 	.word	index@(.nv.constant0._ZN3cub18CUB_300001_SM_10006detail8for_each13static_kernelINS2_12policy_hub_t12policy_500_tEmN6thrust24THRUST_300001_SM_1000_NS8cuda_cub20__uninitialized_fill7functorINS7_10device_ptrIiEEiEEEEvT0_T1_)
        /*0064*/ 	.short	0x0380
        /*0066*/ 	.short	0x0018


	//----- nvinfo : EIATTR_SW_WAR
	.align		4
.L_82:
        /*0068*/ 	.byte	0x04, 0x36
        /*006a*/ 	.short	(.L_84 - .L_83)
.L_83:
        /*006c*/ 	.word	0x00000008
.L_84:


//--------------------- .nv.info._ZN3cub18CUB_300001_SM_10006detail11EmptyKernelIvEEvv --------------------------
	.section	.nv.info._ZN3cub18CUB_300001_SM_10006detail11EmptyKernelIvEEvv,"",@"SHT_CUDA_INFO"
	.sectionflags	@""
	.align	4


	//----- nvinfo : EIATTR_CUDA_API_VERSION
	.align		4
        /*0000*/ 	.byte	0x04, 0x37
        /*0002*/ 	.short	(.L_86 - .L_85)
.L_85:
        /*0004*/ 	.word	0x00000082


	//----- nvinfo : EIATTR_SPARSE_MMA_MASK
	.align		4
.L_86:
        /*0008*/ 	.byte	0x03, 0x50
        /*000a*/ 	.short	0x0000


	//----- nvinfo : EIATTR_MAXREG_COUNT
	.align		4
        /*000c*/ 	.byte	0x03, 0x1b
        /*000e*/ 	.short	0x00ff


	//----- nvinfo : EIATTR_MERCURY_ISA_VERSION
	.align		4
        /*0010*/ 	.byte	0x03, 0x5f
        /*0012*/ 	.short	0x0101


	//----- nvinfo : EIATTR_VRC_CTA_INIT_COUNT
	.align		4
        /*0014*/ 	.byte	0x02, 0x4a
	.zero		1
	.zero		1


	//----- nvinfo : EIATTR_EXIT_INSTR_OFFSETS
	.align		4
        /*0018*/ 	.byte	0x04, 0x1c
        /*001a*/ 	.short	(.L_88 - .L_87)


	//   ....[0]....
.L_87:
        /*001c*/ 	.word	0x00000010


	//----- nvinfo : EIATTR_SW_WAR
	.align		4
.L_88:
        /*0020*/ 	.byte	0x04, 0x36
        /*0022*/ 	.short	(.L_90 - .L_89)
.L_89:
        /*0024*/ 	.word	0x00000008
.L_90:


//--------------------- .nv.info._Z6vecSubPim     --------------------------
	.section	.nv.info._Z6vecSubPim,"",@"SHT_CUDA_INFO"
	.sectionflags	@""
	.align	4


	//----- nvinfo : EIATTR_CUDA_API_VERSION
	.align		4
        /*0000*/ 	.byte	0x04, 0x37
        /*0002*/ 	.short	(.L_92 - .L_91)
.L_91:
        /*0004*/ 	.word	0x00000082


	//----- nvinfo : EIATTR_KPARAM_INFO
	.align		4
.L_92:
        /*0008*/ 	.byte	0x04, 0x17
        /*000a*/ 	.short	(.L_94 - .L_93)
.L_93:
        /*000c*/ 	.word	0x00000000
        /*0010*/ 	.short	0x0001
        /*0012*/ 	.short	0x0008
        /*0014*/ 	.byte	0x00, 0xf0, 0x21, 0x00


	//----- nvinfo : EIATTR_KPARAM_INFO
	.align		4
.L_94:
        /*0018*/ 	.byte	0x04, 0x17
        /*001a*/ 	.short	(.L_96 - .L_95)
.L_95:
        /*001c*/ 	.word	0x00000000
        /*0020*/ 	.short	0x0000
        /*0022*/ 	.short	0x0000
        /*0024*/ 	.byte	0x00, 0xf5, 0x21, 0x00


	//----- nvinfo : EIATTR_SPARSE_MMA_MASK
	.align		4
.L_96:
        /*0028*/ 	.byte	0x03, 0x50
        /*002a*/ 	.short	0x0000


	//----- nvinfo : EIATTR_MAXREG_COUNT
	.align		4
        /*002c*/ 	.byte	0x03, 0x1b
        /*002e*/ 	.short	0x00ff


	//----- nvinfo : EIATTR_EXTERNS
	.align		4
        /*0030*/ 	.byte	0x04, 0x0f
        /*0032*/ 	.short	(.L_98 - .L_97)


	//   ....[0]....
	.align		4
.L_97:
        /*0034*/ 	.word	index@(vprintf)


	//----- nvinfo : EIATTR_MERCURY_ISA_VERSION
	.align		4
.L_98:
        /*0038*/ 	.byte	0x03, 0x5f
        /*003a*/ 	.short	0x0101


	//----- nvinfo : EIATTR_VRC_CTA_INIT_COUNT
	.align		4
        /*003c*/ 	.byte	0x02, 0x4a
	.zero		1
	.zero		1


	//----- nvinfo : EIATTR_SYSCALL_OFFSETS
	.align		4
        /*0040*/ 	.byte	0x04, 0x46
        /*0042*/ 	.short	(.L_100 - .L_99)


	//   ....[0]....
.L_99:
        /*0044*/ 	.word	0x00000130


	//   ....[1]....
        /*0048*/ 	.word	0x00000220


	//----- nvinfo : EIATTR_EXIT_INSTR_OFFSETS
	.align		4
.L_100:
        /*004c*/ 	.byte	0x04, 0x1c
        /*004e*/ 	.short	(.L_102 - .L_101)


	//   ....[0]....
.L_101:
        /*0050*/ 	.word	0x00000180


	//   ....[1]....
        /*0054*/ 	.word	0x000002d0


	//----- nvinfo : EIATTR_CRS_STACK_SIZE
	.align		4
.L_102:
        /*0058*/ 	.byte	0x04, 0x1e
        /*005a*/ 	.short	(.L_104 - .L_103)
.L_103:
        /*005c*/ 	.word	0x00000000


	//----- nvinfo : EIATTR_CBANK_PARAM_SIZE
	.align		4
.L_104:
        /*0060*/ 	.byte	0x03, 0x19
        /*0062*/ 	.short	0x0010


	//----- nvinfo : EIATTR_PARAM_CBANK
	.align		4
        /*0064*/ 	.byte	0x04, 0x0a
        /*0066*/ 	.short	(.L_106 - .L_105)
	.align		4
.L_105:
        /*0068*/ 	.word	index@(.nv.constant0._Z6vecSubPim)
        /*006c*/ 	.short	0x0380
        /*006e*/ 	.short	0x0010


	//----- nvinfo : EIATTR_SW_WAR
	.align		4
.L_106:
        /*0070*/ 	.byte	0x04, 0x36
        /*0072*/ 	.short	(.L_108 - .L_107)
.L_107:
        /*0074*/ 	.word	0x00000008
.L_108:


//--------------------- .nv.info._Z6vecAddPim     --------------------------
	.section	.nv.info._Z6vecAddPim,"",@"SHT_CUDA_INFO"
	.sectionflags	@""
	.align	4


	//----- nvinfo : EIATTR_CUDA_API_VERSION
	.align		4
        /*0000*/ 	.byte	0x04, 0x37
        /*0002*/ 	.short	(.L_110 - .L_109)
.L_109:
        /*0004*/ 	.word	0x00000082


	//----- nvinfo : EIATTR_KPARAM_INFO
	.align		4
.L_110:
        /*0008*/ 	.byte	0x04, 0x17
        /*000a*/ 	.short	(.L_112 - .L_111)
.L_111:
        /*000c*/ 	.word	0x00000000
        /*0010*/ 	.short	0x0001
        /*0012*/ 	.short	0x0008
        /*0014*/ 	.byte	0x00, 0xf0, 0x21, 0x00


	//----- nvinfo : EIATTR_KPARAM_INFO
	.align		4
.L_112:
        /*0018*/ 	.byte	0x04, 0x17
        /*001a*/ 	.short	(.L_114 - .L_113)
.L_113:
        /*001c*/ 	.word	0x00000000
        /*0020*/ 	.short	0x0000
        /*0022*/ 	.short	0x0000
        /*0024*/ 	.byte	0x00, 0xf5, 0x21, 0x00


	//----- nvinfo : EIATTR_SPARSE_MMA_MASK
	.align		4
.L_114:
        /*0028*/ 	.byte	0x03, 0x50
        /*002a*/ 	.short	0x0000


	//----- nvinfo : EIATTR_MAXREG_COUNT
	.align		4
        /*002c*/ 	.byte	0x03, 0x1b
        /*002e*/ 	.short	0x00ff


	//----- nvinfo : EIATTR_EXTERNS
	.align		4
        /*0030*/ 	.byte	0x04, 0x0f
        /*0032*/ 	.short	(.L_116 - .L_115)


	//   ....[0]....
	.align		4
.L_115:
        /*0034*/ 	.word	index@(vprintf)


	//----- nvinfo : EIATTR_MERCURY_ISA_VERSION
	.align		4
.L_116:
        /*0038*/ 	.byte	0x03, 0x5f
        /*003a*/ 	.short	0x0101


	//----- nvinfo : EIATTR_VRC_CTA_INIT_COUNT
	.align		4
        /*003c*/ 	.byte	0x02, 0x4a
	.zero		1
	.zero		1


	//----- nvinfo : EIATTR_SYSCALL_OFFSETS
	.align		4
        /*0040*/ 	.byte	0x04, 0x46
        /*0042*/ 	.short	(.L_118 - .L_117)


	//   ....[0]....
.L_117:
        /*0044*/ 	.word	0x00000140


	//   ....[1]....
        /*0048*/ 	.word	0x00000260


	//----- nvinfo : EIATTR_EXIT_INSTR_OFFSETS
	.align		4
.L_118:
        /*004c*/ 	.byte	0x04, 0x1c
        /*004e*/ 	.short	(.L_120 - .L_119)


	//   ....[0]....
.L_119:
        /*0050*/ 	.word	0x00000190


	//   ....[1]....
        /*0054*/ 	.word	0x00000330


	//----- nvinfo : EIATTR_CRS_STACK_SIZE
	.align		4
.L_120:
        /*0058*/ 	.byte	0x04, 0x1e
        /*005a*/ 	.short	(.L_122 - .L_121)
.L_121:
        /*005c*/ 	.word	0x00000000


	//----- nvinfo : EIATTR_CBANK_PARAM_SIZE
	.align		4
.L_122:
        /*0060*/ 	.byte	0x03, 0x19
        /*0062*/ 	.short	0x0010


	//----- nvinfo : EIATTR_PARAM_CBANK
	.align		4
        /*0064*/ 	.byte	0x04, 0x0a
        /*0066*/ 	.short	(.L_124 - .L_123)
	.align		4
.L_123:
        /*0068*/ 	.word	index@(.nv.constant0._Z6vecAddPim)
        /*006c*/ 	.short	0x0380
        /*006e*/ 	.short	0x0010


	//----- nvinfo : EIATTR_SW_WAR
	.align		4
.L_124:
        /*0070*/ 	.byte	0x04, 0x36
        /*0072*/ 	.short	(.L_126 - .L_125)
.L_125:
        /*0074*/ 	.word	0x00000008
.L_126:


//--------------------- .nv.callgraph             --------------------------
	.section	.nv.callgraph,"",@"SHT_CUDA_CALLGRAPH"
	.align	4
	.sectionentsize	8
	.align		4
        /*0000*/ 	.word	0x00000000
	.align		4
        /*0004*/ 	.word	0xffffffff
	.align		4
        /*0008*/ 	.word	index@(_Z6vecSubPim)
	.align		4
        /*000c*/ 	.word	index@(vprintf)
	.align		4
        /*0010*/ 	.word	index@(_Z6vecAddPim)
	.align		4
        /*0014*/ 	.word	index@(vprintf)
	.align		4
        /*0018*/ 	.word	0x00000000
	.align		4
        /*001c*/ 	.word	0xfffffffe
	.align		4
        /*0020*/ 	.word	0x00000000
	.align		4
        /*0024*/ 	.word	0xfffffffd
	.align		4
        /*0028*/ 	.word	0x00000000
	.align		4
        /*002c*/ 	.word	0xfffffffc


//--------------------- .nv.constant4             --------------------------
	.section	.nv.constant4,"a",@progbits
	.align	8
	.align		8
.nv.constant4:
        /*0000*/ 	.dword	_ZN34_INTERNAL_f265ce3f_4_k_cu_9c58bd9e4cuda3std3__45__cpo5beginE
	.align		8
        /*0008*/ 	.dword	_ZN34_INTERNAL_f265ce3f_4_k_cu_9c58bd9e4cuda3std3__45__cpo3endE
	.align		8
        /*0010*/ 	.dword	_ZN34_INTERNAL_f265ce3f_4_k_cu_9c58bd9e4cuda3std3__45__cpo6cbeginE
	.align		8
        /*0018*/ 	.dword	_ZN34_INTERNAL_f265ce3f_4_k_cu_9c58bd9e4cuda3std3__45__cpo4cendE
	.align		8
        /*0020*/ 	.dword	_ZN34_INTERNAL_f265ce3f_4_k_cu_9c58bd9e4cuda3std3__45__cpo6rbeginE
	.align		8
        /*0028*/ 	.dword	_ZN34_INTERNAL_f265ce3f_4_k_cu_9c58bd9e4cuda3std3__45__cpo4rendE
	.align		8
        /*0030*/ 	.dword	_ZN34_INTERNAL_f265ce3f_4_k_cu_9c58bd9e4cuda3std3__45__cpo7crbeginE
	.align		8
        /*0038*/ 	.dword	_ZN34_INTERNAL_f265ce3f_4_k_cu_9c58bd9e4cuda3std3__45__cpo5crendE
	.align		8
        /*0040*/ 	.dword	_ZN34_INTERNAL_f265ce3f_4_k_cu_9c58bd9e4cuda3std3__436_GLOBAL__N__f265ce3f_4_k_cu_9c58bd9e6ignoreE
	.align		8
        /*0048*/ 	.dword	_ZN34_INTERNAL_f265ce3f_4_k_cu_9c58bd9e4cuda3std3__419piecewise_constructE
	.align		8
        /*0050*/ 	.dword	_ZN34_INTERNAL_f265ce3f_4_k_cu_9c58bd9e4cuda3std3__48in_placeE
	.align		8
        /*0058*/ 	.dword	_ZN34_INTERNAL_f265ce3f_4_k_cu_9c58bd9e4cuda3std3__420unreachable_sentinelE
	.align		8
        /*0060*/ 	.dword	_ZN34_INTERNAL_f265ce3f_4_k_cu_9c58bd9e4cuda3std3__47nulloptE
	.align		8
        /*0068*/ 	.dword	_ZN34_INTERNAL_f265ce3f_4_k_cu_9c58bd9e4cuda3std3__48unexpectE
	.align		8
        /*0070*/ 	.dword	_ZN34_INTERNAL_f265ce3f_4_k_cu_9c58bd9e4cuda3std6ranges3__45__cpo4swapE
	.align		8
        /*0078*/ 	.dword	_ZN34_INTERNAL_f265ce3f_4_k_cu_9c58bd9e4cuda3std6ranges3__45__cpo9iter_moveE
	.align		8
        /*0080*/ 	.dword	_ZN34_INTERNAL_f265ce3f_4_k_cu_9c58bd9e4cuda3std6ranges3__45__cpo5beginE
	.align		8
        /*0088*/ 	.dword	_ZN34_INTERNAL_f265ce3f_4_k_cu_9c58bd9e4cuda3std6ranges3__45__cpo3endE
	.align		8
        /*0090*/ 	.dword	_ZN34_INTERNAL_f265ce3f_4_k_cu_9c58bd9e4cuda3std6ranges3__45__cpo6cbeginE
	.align		8
        /*0098*/ 	.dword	_ZN34_INTERNAL_f265ce3f_4_k_cu_9c58bd9e4cuda3std6ranges3__45__cpo4cendE
	.align		8
        /*00a0*/ 	.dword	_ZN34_INTERNAL_f265ce3f_4_k_cu_9c58bd9e4cuda3std6ranges3__45__cpo7advanceE
	.align		8
        /*00a8*/ 	.dword	_ZN34_INTERNAL_f265ce3f_4_k_cu_9c58bd9e4cuda3std6ranges3__45__cpo9iter_swapE
	.align		8
        /*00b0*/ 	.dword	_ZN34_INTERNAL_f265ce3f_4_k_cu_9c58bd9e4cuda3std6ranges3__45__cpo4nextE
	.align		8
        /*00b8*/ 	.dword	_ZN34_INTERNAL_f265ce3f_4_k_cu_9c58bd9e4cuda3std6ranges3__45__cpo4prevE
	.align		8
        /*00c0*/ 	.dword	_ZN34_INTERNAL_f265ce3f_4_k_cu_9c58bd9e4cuda3std6ranges3__45__cpo4dataE
	.align		8
        /*00c8*/ 	.dword	_ZN34_INTERNAL_f265ce3f_4_k_cu_9c58bd9e4cuda3std6ranges3__45__cpo5cdataE
	.align		8
        /*00d0*/ 	.dword	_ZN34_INTERNAL_f265ce3f_4_k_cu_9c58bd9e4cuda3std6ranges3__45__cpo4sizeE
	.align		8
        /*00d8*/ 	.dword	_ZN34_INTERNAL_f265ce3f_4_k_cu_9c58bd9e4cuda3std6ranges3__45__cpo5ssizeE
	.align		8
        /*00e0*/ 	.dword	_ZN34_INTERNAL_f265ce3f_4_k_cu_9c58bd9e4cuda3std6ranges3__45__cpo8distanceE
	.align		8
        /*00e8*/ 	.dword	_ZN34_INTERNAL_f265ce3f_4_k_cu_9c58bd9e6thrust24THRUST_300001_SM_1000_NS8cuda_cub3parE
	.align		8
        /*00f0*/ 	.dword	_ZN34_INTERNAL_f265ce3f_4_k_cu_9c58bd9e6thrust24THRUST_300001_SM_1000_NS8cuda_cub10par_nosyncE
	.align		8
        /*00f8*/ 	.dword	_ZN34_INTERNAL_f265ce3f_4_k_cu_9c58bd9e6thrust24THRUST_300001_SM_1000_NS6system6detail10sequential3seqE
	.align		8
        /*0100*/ 	.dword	_ZN34_INTERNAL_f265ce3f_4_k_cu_9c58bd9e6thrust24THRUST_300001_SM_1000_NS12placeholders2_1E
	.align		8
        /*0108*/ 	.dword	_ZN34_INTERNAL_f265ce3f_4_k_cu_9c58bd9e6thrust24THRUST_300001_SM_1000_NS12placeholders2_2E
	.align		8
        /*0110*/ 	.dword	_ZN34_INTERNAL_f265ce3f_4_k_cu_9c58bd9e6thrust24THRUST_300001_SM_1000_NS12placeholders2_3E
	.align		8
        /*0118*/ 	.dword	_ZN34_INTERNAL_f265ce3f_4_k_cu_9c58bd9e6thrust24THRUST_300001_SM_1000_NS12placeholders2_4E
	.align		8
        /*0120*/ 	.dword	_ZN34_INTERNAL_f265ce3f_4_k_cu_9c58bd9e6thrust24THRUST_300001_SM_1000_NS12placeholders2_5E
	.align		8
        /*0128*/ 	.dword	_ZN34_INTERNAL_f265ce3f_4_k_cu_9c58bd9e6thrust24THRUST_300001_SM_1000_NS12placeholders2_6E
	.align		8
        /*0130*/ 	.dword	_ZN34_INTERNAL_f265ce3f_4_k_cu_9c58bd9e6thrust24THRUST_300001_SM_1000_NS12placeholders2_7E
	.align		8
        /*0138*/ 	.dword	_ZN34_INTERNAL_f265ce3f_4_k_cu_9c58bd9e6thrust24THRUST_300001_SM_1000_NS12placeholders2_8E
	.align		8
        /*0140*/ 	.dword	_ZN34_INTERNAL_f265ce3f_4_k_cu_9c58bd9e6thrust24THRUST_300001_SM_1000_NS12placeholders2_9E
	.align		8
        /*0148*/ 	.dword	_ZN34_INTERNAL_f265ce3f_4_k_cu_9c58bd9e6thrust24THRUST_300001_SM_1000_NS12placeholders3_10E
	.align		8
        /*0150*/ 	.dword	_ZN34_INTERNAL_f265ce3f_4_k_cu_9c58bd9e6thrust24THRUST_300001_SM_1000_NS3seqE
	.align		8
        /*0158*/ 	.dword	$str
	.align		8
        /*0160*/ 	.dword	$str$1
	.align		8
        /*0168*/ 	.dword	$str$2
	.align		8
        /*0170*/ 	.dword	$str$3
	.align		8
        /*0178*/ 	.dword	vprintf


//--------------------- .text._ZN3cub18CUB_300001_SM_10006detail8for_each13static_kernelINS2_12policy_hub_t12policy_500_tEmN6thrust24THRUST_300001_SM_1000_NS8cuda_cub20__uninitialized_fill7functorINS7_10device_ptrIiEEiEEEEvT0_T1_ --------------------------
	.section	.text._ZN3cub18CUB_300001_SM_10006detail8for_each13static_kernelINS2_12policy_hub_t12policy_500_tEmN6thrust24THRUST_300001_SM_1000_NS8cuda_cub20__uninitialized_fill7functorINS7_10device_ptrIiEEiEEEEvT0_T1_,"ax",@progbits
	.align	128
        .global         _ZN3cub18CUB_300001_SM_10006detail8for_each13static_kernelINS2_12policy_hub_t12policy_500_tEmN6thrust24THRUST_300001_SM_1000_NS8cuda_cub20__uninitialized_fill7functorINS7_10device_ptrIiEEiEEEEvT0_T1_
        .type           _ZN3cub18CUB_300001_SM_10006detail8for_each13static_kernelINS2_12policy_hub_t12policy_500_tEmN6thrust24THRUST_300001_SM_1000_NS8cuda_cub20__uninitialized_fill7functorINS7_10device_ptrIiEEiEEEEvT0_T1_,@function
        .size           _ZN3cub18CUB_300001_SM_10006detail8for_each13static_kernelINS2_12policy_hub_t12policy_500_tEmN6thrust24THRUST_300001_SM_1000_NS8cuda_cub20__uninitialized_fill7functorINS7_10device_ptrIiEEiEEEEvT0_T1_,(.L_x_10 - _ZN3cub18CUB_300001_SM_10006detail8for_each13static_kernelINS2_12policy_hub_t12policy_500_tEmN6thrust24THRUST_300001_SM_1000_NS8cuda_cub20__uninitialized_fill7functorINS7_10device_ptrIiEEiEEEEvT0_T1_)
        .other          _ZN3cub18CUB_300001_SM_10006detail8for_each13static_kernelINS2_12policy_hub_t12policy_500_tEmN6thrust24THRUST_300001_SM_1000_NS8cuda_cub20__uninitialized_fill7functorINS7_10device_ptrIiEEiEEEEvT0_T1_,@"STO_CUDA_ENTRY STV_DEFAULT"
_ZN3cub18CUB_300001_SM_10006detail8for_each13static_kernelINS2_12policy_hub_t12policy_500_tEmN6thrust24THRUST_300001_SM_1000_NS8cuda_cub20__uninitialized_fill7functorINS7_10device_ptrIiEEiEEEEvT0_T1_:
.text._ZN3cub18CUB_300001_SM_10006detail8for_each13static_kernelINS2_12policy_hub_t12policy_500_tEmN6thrust24THRUST_300001_SM_1000_NS8cuda_cub20__uninitialized_fill7functorINS7_10device_ptrIiEEiEEEEvT0_T1_:
[----:B------:R-:W-:Y:S08]  /*0000*/  LDC R1, c[0x0][0x37c] ;  /* 0x0000df00ff017b82 */ /* 0x000ff00000000800 */
[----:B------:R-:W0:Y:S01]  /*0010*/  S2UR UR4, SR_CTAID.X ;  /* 0x00000000000479c3 */ /* 0x000e220000002500 */
[----:B------:R-:W1:Y:S01]  /*0020*/  LDCU.64 UR6, c[0x0][0x380] ;  /* 0x00007000ff0677ac */ /* 0x000e620008000a00 */
[----:B------:R-:W2:Y:S01]  /*0030*/  LDCU.64 UR8, c[0x0][0x358] ;  /* 0x00006b00ff0877ac */ /* 0x000ea20008000a00 */
[----:B0-----:R-:W-:-:S04]  /*0040*/  UIMAD.WIDE.U32 UR4, UR4, 0x200, URZ ;  /* 0x00000200040478a5 */ /* 0x001fc8000f8e00ff */
[----:B-1----:R-:W-:-:S04]  /*0050*/  UIADD3 UR6, UP0, UPT, -UR4, UR6, URZ ;  /* 0x0000000604067290 */ /* 0x002fc8000ff1e1ff */
[----:B------:R-:W-:Y:S02]  /*0060*/  UIADD3.X UR7, UPT, UPT, ~UR5, UR7, URZ, UP0, !UPT ;  /* 0x0000000705077290 */ /* 0x000fe400087fe5ff */
[----:B------:R-:W-:-:S04]  /*0070*/  UISETP.GE.U32.AND UP0, UPT, UR6, 0x200, UPT ;  /* 0x000002000600788c */ /* 0x000fc8000bf06070 */
[----:B------:R-:W-:-:S09]  /*0080*/  UISETP.GE.U32.AND.EX UP0, UPT, UR7, URZ, UPT, UP0 ;  /* 0x000000ff0700728c */ /* 0x000fd2000bf06100 */
[----:B--2---:R-:W-:Y:S05]  /*0090*/  BRA.U !UP0, `(.L_x_0) ;  /* 0x0000000108287547 */ /* 0x004fea000b800000 */
[----:B------:R-:W0:Y:S01]  /*00a0*/  S2R R0, SR_TID.X ;  /* 0x0000000000007919 */ /* 0x000e220000002100 */
[----:B------:R-:W1:Y:S01]  /*00b0*/  LDCU.64 UR6, c[0x0][0x388] ;  /* 0x00007100ff0677ac */ /* 0x000e620008000a00 */
[----:B------:R-:W2:Y:S01]  /*00c0*/  LDC R5, c[0x0][0x390] ;  /* 0x0000e400ff057b82 */ /* 0x000ea20000000800 */
[----:B0-----:R-:W-:-:S05]  /*00d0*/  IADD3 R0, P0, PT, R0, UR4, RZ ;  /* 0x0000000400007c10 */ /* 0x001fca000ff1e0ff */
[----:B------:R-:W-:Y:S01]  /*00e0*/  IMAD.X R3, RZ, RZ, UR5, P0 ;  /* 0x00000005ff037e24 */ /* 0x000fe200080e06ff */
[----:B-1----:R-:W-:-:S04]  /*00f0*/  LEA R2, P0, R0, UR6, 0x2 ;  /* 0x0000000600027c11 */ /* 0x002fc8000f8010ff */
[----:B------:R-:W-:-:S05]  /*0100*/  LEA.HI.X R3, R0, UR7, R3, 0x2, P0 ;  /* 0x0000000700037c11 */ /* 0x000fca00080f1403 */
[----:B--2---:R-:W-:Y:S04]  /*0110*/  STG.E desc[UR8][R2.64], R5 ;  /* 0x0000000502007986 */ /* 0x004fe8000c101908 */
[----:B------:R-:W-:Y:S01]  /*0120*/  STG.E desc[UR8][R2.64+0x400], R5 ;  /* 0x0004000502007986 */ /* 0x000fe2000c101908 */
[----:B------:R-:W-:Y:S05]  /*0130*/  EXIT ;  /* 0x000000000000794d */ /* 0x000fea0003800000 */
.L_x_0:
[----:B------:R-:W0:Y:S01]  /*0140*/  S2R R0, SR_TID.X ;  /* 0x0000000000007919 */ /* 0x000e220000002100 */
[----:B------:R-:W-:Y:S01]  /*0150*/  IMAD.U32 R2, RZ, RZ, UR7 ;  /* 0x00000007ff027e24 */ /* 0x000fe2000f8e00ff */
[----:B------:R-:W1:Y:S01]  /*0160*/  LDCU.64 UR10, c[0x0][0x388] ;  /* 0x00007100ff0a77ac */ /* 0x000e620008000a00 */
[----:B------:R-:W-:Y:S01]  /*0170*/  IMAD.U32 R4, RZ, RZ, UR7 ;  /* 0x00000007ff047e24 */ /* 0x000fe2000f8e00ff */
[----:B0-----:R-:W-:-:S04]  /*0180*/  ISETP.LT.U32.AND P0, PT, R0, UR6, PT ;  /* 0x0000000600007c0c */ /* 0x001fc8000bf01070 */
[----:B------:R-:W-:Y:S01]  /*0190*/  ISETP.GT.U32.AND.EX P0, PT, R2, RZ, PT, P0 ;  /* 0x000000ff0200720c */ /* 0x000fe20003f04100 */
[C---:B------:R-:W-:Y:S01]  /*01a0*/  VIADD R2, R0.reuse, 0x100 ;  /* 0x0000010000027836 */ /* 0x040fe20000000000 */
[----:B------:R-:W-:-:S04]  /*01b0*/  IADD3 R0, P2, PT, R0, UR4, RZ ;  /* 0x0000000400007c10 */ /* 0x000fc8000ff5e0ff */
[----:B------:R-:W-:Y:S01]  /*01c0*/  ISETP.LT.U32.AND P1, PT, R2, UR6, PT ;  /* 0x0000000602007c0c */ /* 0x000fe2000bf21070 */
[----:B------:R-:W-:Y:S01]  /*01d0*/  IMAD.X R3, RZ, RZ, UR5, P2 ;  /* 0x00000005ff037e24 */ /* 0x000fe200090e06ff */
[----:B-1----:R-:W-:Y:S02]  /*01e0*/  LEA R2, P2, R0, UR10, 0x2 ;  /* 0x0000000a00027c11 */ /* 0x002fe4000f8410ff */
[----:B------:R-:W-:Y:S02]  /*01f0*/  ISETP.GT.U32.AND.EX P1, PT, R4, RZ, PT, P1 ;  /* 0x000000ff0400720c */ /* 0x000fe40003f24110 */
[----:B------:R-:W-:Y:S01]  /*0200*/  LEA.HI.X R3, R0, UR11, R3, 0x2, P2 ;  /* 0x0000000b00037c11 */ /* 0x000fe200090f1403 */
[----:B------:R-:W0:Y:S04]  /*0210*/  @P0 LDC R5, c[0x0][0x390] ;  /* 0x0000e400ff050b82 */ /* 0x000e280000000800 */
[----:B0-----:R0:W-:Y:S06]  /*0220*/  @P0 STG.E desc[UR8][R2.64], R5 ;  /* 0x0000000502000986 */ /* 0x0011ec000c101908 */
[----:B------:R-:W-:Y:S05]  /*0230*/  @!P1 EXIT ;  /* 0x000000000000994d */ /* 0x000fea0003800000 */
[----:B0-----:R-:W0:Y:S02]  /*0240*/  LDC R5, c[0x0][0x390] ;  /* 0x0000e400ff057b82 */ /* 0x001e240000000800 */
[----:B0-----:R-:W-:Y:S01]  /*0250*/  STG.E desc[UR8][R2.64+0x400], R5 ;  /* 0x0004000502007986 */ /* 0x001fe2000c101908 */
[----:B------:R-:W-:Y:S05]  /*0260*/  EXIT ;  /* 0x000000000000794d */ /* 0x000fea0003800000 */
.L_x_1:
[----:B------:R-:W-:-:S00]  /*0270*/  BRA `(.L_x_1) ;  /* 0xfffffffc00fc7947 */ /* 0x000fc0000383ffff */
[----:B------:R-:W-:-:S00]  /*0280*/  NOP ;  /* 0x0000000000007918 */ /* 0x000fc00000000000 */
[----:B------:R-:W-:-:S00]  /*0290*/  NOP ;  /* 0x0000000000007918 */ /* 0x000fc00000000000 */
[----:B------:R-:W-:-:S00]  /*02a0*/  NOP ;  /* 0x0000000000007918 */ /* 0x000fc00000000000 */
[----:B------:R-:W-:-:S00]  /*02b0*/  NOP ;  /* 0x0000000000007918 */ /* 0x000fc00000000000 */
[----:B------:R-:W-:-:S00]  /*02c0*/  NOP ;  /* 0x0000000000007918 */ /* 0x000fc00000000000 */
[----:B------:R-:W-:-:S00]  /*02d0*/  NOP ;  /* 0x0000000000007918 */ /* 0x000fc00000000000 */
[----:B------:R-:W-:-:S00]  /*02e0*/  NOP ;  /* 0x0000000000007918 */ /* 0x000fc00000000000 */
[----:B------:R-:W-:-:S00]  /*02f0*/  NOP ;  /* 0x0000000000007918 */ /* 0x000fc00000000000 */
.L_x_10:


//--------------------- .text._ZN3cub18CUB_300001_SM_10006detail11EmptyKernelIvEEvv --------------------------
	.section	.text._ZN3cub18CUB_300001_SM_10006detail11EmptyKernelIvEEvv,"ax",@progbits
	.align	128
        .global         _ZN3cub18CUB_300001_SM_10006detail11EmptyKernelIvEEvv
        .type           _ZN3cub18CUB_300001_SM_10006detail11EmptyKernelIvEEvv,@function
        .size           _ZN3cub18CUB_300001_SM_10006detail11EmptyKernelIvEEvv,(.L_x_11 - _ZN3cub18CUB_300001_SM_10006detail11EmptyKernelIvEEvv)
        .other          _ZN3cub18CUB_300001_SM_10006detail11EmptyKernelIvEEvv,@"STO_CUDA_ENTRY STV_DEFAULT"
_ZN3cub18CUB_300001_SM_10006detail11EmptyKernelIvEEvv:
.text._ZN3cub18CUB_300001_SM_10006detail11EmptyKernelIvEEvv:
[----:B------:R-:W-:Y:S01]  /*0000*/  LDC R1, c[0x0][0x37c] ;  /* 0x0000df00ff017b82 */ /* 0x000fe20000000800 */
[----:B------:R-:W-:Y:S05]  /*0010*/  EXIT ;  /* 0x000000000000794d */ /* 0x000fea0003800000 */
.L_x_2:
        /* <DEDUP_REMOVED lines=14> */
.L_x_11:


//--------------------- .text._Z6vecSubPim        --------------------------
	.section	.text._Z6vecSubPim,"ax",@progbits
	.align	128
        .global         _Z6vecSubPim
        .type           _Z6vecSubPim,@function
        .size           _Z6vecSubPim,(.L_x_12 - _Z6vecSubPim)
        .other          _Z6vecSubPim,@"STO_CUDA_ENTRY STV_DEFAULT"
_Z6vecSubPim:
.text._Z6vecSubPim:
[----:B------:R-:W0:Y:S01]  /*0000*/  LDC R1, c[0x0][0x37c] ;  /* 0x0000df00ff017b82 */ /* 0x000e220000000800 */
[----:B------:R-:W1:Y:S01]  /*0010*/  S2R R3, SR_TID.X ;  /* 0x0000000000037919 */ /* 0x000e620000002100 */
[----:B------:R-:W2:Y:S06]  /*0020*/  LDCU UR5, c[0x0][0x2fc] ;  /* 0x00005f80ff0577ac */ /* 0x000eac0008000800 */
[----:B------:R-:W1:Y:S01]  /*0030*/  S2UR UR6, SR_CTAID.X ;  /* 0x00000000000679c3 */ /* 0x000e620000002500 */
[----:B0-----:R-:W-:Y:S01]  /*0040*/  VIADD R1, R1, 0xfffffff8 ;  /* 0xfffffff801017836 */ /* 0x001fe20000000000 */
[----:B------:R-:W-:Y:S01]  /*0050*/  MOV R18, 0x178 ;  /* 0x0000017800127802 */ /* 0x000fe20000000f00 */
[----:B------:R-:W0:Y:S05]  /*0060*/  LDCU UR4, c[0x0][0x2f8] ;  /* 0x00005f00ff0477ac */ /* 0x000e2a0008000800 */
[----:B------:R-:W1:Y:S08]  /*0070*/  LDC R2, c[0x0][0x360] ;  /* 0x0000d800ff027b82 */ /* 0x000e700000000800 */
[----:B------:R3:W4:Y:S01]  /*0080*/  LDC.64 R8, c[0x4][R18] ;  /* 0x0100000012087b82 */ /* 0x0007220000000a00 */
[----:B0-----:R-:W-:-:S05]  /*0090*/  IADD3 R19, P0, PT, R1, UR4, RZ ;  /* 0x0000000401137c10 */ /* 0x001fca000ff1e0ff */
[----:B--2---:R-:W-:Y:S02]  /*00a0*/  IMAD.X R22, RZ, RZ, UR5, P0 ;  /* 0x00000005ff167e24 */ /* 0x004fe400080e06ff */
[----:B------:R-:W-:Y:S02]  /*00b0*/  IMAD.MOV.U32 R6, RZ, RZ, R19 ;  /* 0x000000ffff067224 */ /* 0x000fe400078e0013 */
[----:B------:R-:W-:Y:S02]  /*00c0*/  IMAD.MOV.U32 R7, RZ, RZ, R22 ;  /* 0x000000ffff077224 */ /* 0x000fe400078e0016 */
[----:B-1----:R-:W-:Y:S01]  /*00d0*/  IMAD R2, R2, UR6, R3 ;  /* 0x0000000602027c24 */ /* 0x002fe2000f8e0203 */
[----:B------:R-:W0:Y:S04]  /*00e0*/  LDCU.64 UR6, c[0x4][0x168] ;  /* 0x01002d00ff0677ac */ /* 0x000e280008000a00 */
[----:B------:R3:W-:Y:S01]  /*00f0*/  STL [R1], R2 ;  /* 0x0000000201007387 */ /* 0x0007e20000100800 */
[----:B0-----:R-:W-:-:S02]  /*0100*/  IMAD.U32 R4, RZ, RZ, UR6 ;  /* 0x00000006ff047e24 */ /* 0x001fc4000f8e00ff */
[----:B---34-:R-:W-:-:S07]  /*0110*/  IMAD.U32 R5, RZ, RZ, UR7 ;  /* 0x00000007ff057e24 */ /* 0x018fce000f8e00ff */
[----:B------:R-:W-:-:S07]  /*0120*/  LEPC R20, `(.L_x_3) ;  /* 0x000000001014794e */ /* 0x000fce0000000000 */
[----:B------:R-:W-:Y:S05]  /*0130*/  CALL.ABS.NOINC R8 ;  /* 0x0000000008007343 */ /* 0x000fea0003c00000 */
.L_x_3:
[----:B------:R-:W0:Y:S01]  /*0140*/  LDCU.64 UR4, c[0x0][0x388] ;  /* 0x00007100ff0477ac */ /* 0x000e220008000a00 */
[----:B------:R-:W-:Y:S02]  /*0150*/  SHF.R.S32.HI R23, RZ, 0x1f, R2 ;  /* 0x0000001fff177819 */ /* 0x000fe40000011402 */
[----:B0-----:R-:W-:-:S04]  /*0160*/  ISETP.GE.U32.AND P0, PT, R2, UR4, PT ;  /* 0x0000000402007c0c */ /* 0x001fc8000bf06070 */
[----:B------:R-:W-:-:S13]  /*0170*/  ISETP.GE.U32.AND.EX P0, PT, R23, UR5, PT, P0 ;  /* 0x0000000517007c0c */ /* 0x000fda000bf06100 */
[----:B------:R-:W-:Y:S05]  /*0180*/  @P0 EXIT ;  /* 0x000000000000094d */ /* 0x000fea0003800000 */
[----:B------:R0:W-:Y:S01]  /*0190*/  STL [R1], R2 ;  /* 0x0000000201007387 */ /* 0x0001e20000100800 */
[----:B------:R0:W1:Y:S01]  /*01a0*/  LDC.64 R8, c[0x4][R18] ;  /* 0x0100000012087b82 */ /* 0x0000620000000a00 */
[----:B------:R-:W2:Y:S01]  /*01b0*/  LDCU.64 UR4, c[0x4][0x170] ;  /* 0x01002e00ff0477ac */ /* 0x000ea20008000a00 */
[----:B------:R-:W-:Y:S02]  /*01c0*/  IMAD.MOV.U32 R6, RZ, RZ, R19 ;  /* 0x000000ffff067224 */ /* 0x000fe400078e0013 */
[----:B------:R-:W-:-:S04]  /*01d0*/  IMAD.MOV.U32 R7, RZ, RZ, R22 ;  /* 0x000000ffff077224 */ /* 0x000fc800078e0016 */
[----:B------:R-:W3:Y:S01]  /*01e0*/  LDC.64 R16, c[0x0][0x358] ;  /* 0x0000d600ff107b82 */ /* 0x000ee20000000a00 */
[----:B--2---:R-:W-:Y:S02]  /*01f0*/  IMAD.U32 R4, RZ, RZ, UR4 ;  /* 0x00000004ff047e24 */ /* 0x004fe4000f8e00ff */
[----:B0-----:R-:W-:-:S07]  /*0200*/  IMAD.U32 R5, RZ, RZ, UR5 ;  /* 0x00000005ff057e24 */ /* 0x001fce000f8e00ff */
[----:B------:R-:W-:-:S07]  /*0210*/  LEPC R20, `(.L_x_4) ;  /* 0x000000001014794e */ /* 0x000fce0000000000 */
[----:B-1-3--:R-:W-:Y:S05]  /*0220*/  CALL.ABS.NOINC R8 ;  /* 0x0000000008007343 */ /* 0x00afea0003c00000 */
.L_x_4:
[----:B------:R-:W0:Y:S01]  /*0230*/  LDCU.64 UR4, c[0x0][0x380] ;  /* 0x00007000ff0477ac */ /* 0x000e220008000a00 */
[----:B------:R-:W-:Y:S02]  /*0240*/  R2UR UR6, R16 ;  /* 0x00000000100672ca */ /* 0x000fe400000e0000 */
[----:B------:R-:W-:Y:S02]  /*0250*/  R2UR UR7, R17 ;  /* 0x00000000110772ca */ /* 0x000fe400000e0000 */
[----:B0-----:R-:W-:-:S04]  /*0260*/  LEA R4, P0, R2, UR4, 0x2 ;  /* 0x0000000402047c11 */ /* 0x001fc8000f8010ff */
[----:B------:R-:W-:-:S07]  /*0270*/  LEA.HI.X R5, R2, UR5, R23, 0x2, P0 ;  /* 0x0000000502057c11 */ /* 0x000fce00080f1417 */
[----:B------:R-:W2:Y:S01]  /*0280*/  LDG.E R0, desc[UR6][R4.64] ;  /* 0x0000000604007981 */ /* 0x000ea2000c1e1900 */
[----:B------:R-:W-:Y:S02]  /*0290*/  R2UR UR4, R16 ;  /* 0x00000000100472ca */ /* 0x000fe400000e0000 */
[----:B------:R-:W-:Y:S01]  /*02a0*/  R2UR UR5, R17 ;  /* 0x00000000110572ca */ /* 0x000fe200000e0000 */
[----:B--2---:R-:W-:-:S12]  /*02b0*/  VIADD R3, R0, 0xffffffff ;  /* 0xffffffff00037836 */ /* 0x004fd80000000000 */
[----:B------:R-:W-:Y:S01]  /*02c0*/  STG.E desc[UR4][R4.64], R3 ;  /* 0x0000000304007986 */ /* 0x000fe2000c101904 */
[----:B------:R-:W-:Y:S05]  /*02d0*/  EXIT ;  /* 0x000000000000794d */ /* 0x000fea0003800000 */
.L_x_5:
        /* <DEDUP_REMOVED lines=10> */
.L_x_12:


//--------------------- .text._Z6vecAddPim        --------------------------
	.section	.text._Z6vecAddPim,"ax",@progbits
	.align	128
        .global         _Z6vecAddPim
        .type           _Z6vecAddPim,@function
        .size           _Z6vecAddPim,(.L_x_13 - _Z6vecAddPim)
        .other          _Z6vecAddPim,@"STO_CUDA_ENTRY STV_DEFAULT"
_Z6vecAddPim:
.text._Z6vecAddPim:
[----:B------:R-:W0:Y:S01]  /*0000*/  LDC R1, c[0x0][0x37c] ;  /* 0x0000df00ff017b82 */ /* 0x000e220000000800 */
[----:B------:R-:W1:Y:S01]  /*0010*/  S2R R2, SR_TID.X ;  /* 0x0000000000027919 */ /* 0x000e620000002100 */
[----:B------:R-:W2:Y:S06]  /*0020*/  LDCU UR5, c[0x0][0x2fc] ;  /* 0x00005f80ff0577ac */ /* 0x000eac0008000800 */
[----:B------:R-:W1:Y:S01]  /*0030*/  S2UR UR6, SR_CTAID.X ;  /* 0x00000000000679c3 */ /* 0x000e620000002500 */
[----:B0-----:R-:W-:Y:S01]  /*0040*/  VIADD R1, R1, 0xfffffff8 ;  /* 0xfffffff801017836 */ /* 0x001fe20000000000 */
[----:B------:R-:W-:Y:S01]  /*0050*/  MOV R0, 0x178 ;  /* 0x0000017800007802 */ /* 0x000fe20000000f00 */
[----:B------:R-:W0:Y:S01]  /*0060*/  LDCU UR4, c[0x0][0x2f8] ;  /* 0x00005f00ff0477ac */ /* 0x000e220008000800 */
[----:B------:R-:W3:Y:S04]  /*0070*/  LDCU.64 UR8, c[0x4][0x158] ;  /* 0x01002b00ff0877ac */ /* 0x000ee80008000a00 */
[----:B------:R-:W1:Y:S01]  /*0080*/  LDC R23, c[0x0][0x360] ;  /* 0x0000d800ff177b82 */ /* 0x000e620000000800 */
[----:B------:R-:W4:Y:S07]  /*0090*/  LDCU.128 UR36, c[0x0][0x380] ;  /* 0x00007000ff2477ac */ /* 0x000f2e0008000c00 */
[----:B------:R1:W4:Y:S01]  /*00a0*/  LDC.64 R8, c[0x4][R0] ;  /* 0x0100000000087b82 */ /* 0x0003220000000a00 */
[----:B0-----:R-:W-:Y:S01]  /*00b0*/  IADD3 R19, P0, PT, R1, UR4, RZ ;  /* 0x0000000401137c10 */ /* 0x001fe2000ff1e0ff */
[----:B---3--:R-:W-:-:S04]  /*00c0*/  IMAD.U32 R4, RZ, RZ, UR8 ;  /* 0x00000008ff047e24 */ /* 0x008fc8000f8e00ff */
[----:B--2---:R-:W-:Y:S02]  /*00d0*/  IMAD.X R18, RZ, RZ, UR5, P0 ;  /* 0x00000005ff127e24 */ /* 0x004fe400080e06ff */
[----:B------:R-:W-:Y:S02]  /*00e0*/  IMAD.U32 R5, RZ, RZ, UR9 ;  /* 0x00000009ff057e24 */ /* 0x000fe4000f8e00ff */
[----:B------:R-:W-:Y:S02]  /*00f0*/  IMAD.MOV.U32 R6, RZ, RZ, R19 ;  /* 0x000000ffff067224 */ /* 0x000fe400078e0013 */
[----:B-1----:R-:W-:Y:S02]  /*0100*/  IMAD R2, R23, UR6, R2 ;  /* 0x0000000617027c24 */ /* 0x002fe4000f8e0202 */
[----:B------:R-:W-:-:S03]  /*0110*/  IMAD.MOV.U32 R7, RZ, RZ, R18 ;  /* 0x000000ffff077224 */ /* 0x000fc600078e0012 */
[----:B------:R0:W-:Y:S04]  /*0120*/  STL [R1], R2 ;  /* 0x0000000201007387 */ /* 0x0001e80000100800 */
[----:B------:R-:W-:-:S07]  /*0130*/  LEPC R20, `(.L_x_6) ;  /* 0x000000001014794e */ /* 0x000fce0000000000 */
[----:B0---4-:R-:W-:Y:S05]  /*0140*/  CALL.ABS.NOINC R8 ;  /* 0x0000000008007343 */ /* 0x011fea0003c00000 */
.L_x_6:
[----:B------:R-:W0:Y:S01]  /*0150*/  LDCU.64 UR4, c[0x0][0x388] ;  /* 0x00007100ff0477ac */ /* 0x000e220008000a00 */
[----:B------:R-:W-:Y:S02]  /*0160*/  SHF.R.S32.HI R22, RZ, 0x1f, R2 ;  /* 0x0000001fff167819 */ /* 0x000fe40000011402 */
[----:B0-----:R-:W-:-:S04]  /*0170*/  ISETP.GE.U32.AND P0, PT, R2, UR4, PT ;  /* 0x0000000402007c0c */ /* 0x001fc8000bf06070 */
[----:B------:R-:W-:-:S13]  /*0180*/  ISETP.GE.U32.AND.EX P0, PT, R22, UR5, PT, P0 ;  /* 0x0000000516007c0c */ /* 0x000fda000bf06100 */
[----:B------:R-:W-:Y:S05]  /*0190*/  @P0 EXIT ;  /* 0x000000000000094d */ /* 0x000fea0003800000 */
[----:B------:R-:W0:Y:S01]  /*01a0*/  LDC.64 R16, c[0x0][0x358] ;  /* 0x0000d600ff107b82 */ /* 0x000e220000000a00 */
[----:B------:R-:W1:Y:S02]  /*01b0*/  LDCU UR4, c[0x0][0x370] ;  /* 0x00006e00ff0477ac */ /* 0x000e640008000800 */
[----:B-1----:R-:W-:-:S07]  /*01c0*/  IMAD R23, R23, UR4, RZ ;  /* 0x0000000417177c24 */ /* 0x002fce000f8e02ff */
.L_x_8:
[----:B------:R-:W-:Y:S01]  /*01d0*/  MOV R8, 0x178 ;  /* 0x0000017800087802 */ /* 0x000fe20000000f00 */
[----:B-1----:R1:W-:Y:S01]  /*01e0*/  STL [R1], R2 ;  /* 0x0000000201007387 */ /* 0x0023e20000100800 */
[----:B------:R-:W2:Y:S01]  /*01f0*/  LDCU.64 UR4, c[0x4][0x160] ;  /* 0x01002c00ff0477ac */ /* 0x000ea20008000a00 */
[----:B------:R-:W-:Y:S02]  /*0200*/  IMAD.MOV.U32 R6, RZ, RZ, R19 ;  /* 0x000000ffff067224 */ /* 0x000fe400078e0013 */
[----:B------:R-:W-:Y:S01]  /*0210*/  IMAD.MOV.U32 R7, RZ, RZ, R18 ;  /* 0x000000ffff077224 */ /* 0x000fe200078e0012 */
[----:B------:R-:W3:Y:S01]  /*0220*/  LDC.64 R8, c[0x4][R8] ;  /* 0x0100000008087b82 */ /* 0x000ee20000000a00 */
[----:B--2---:R-:W-:Y:S02]  /*0230*/  IMAD.U32 R4, RZ, RZ, UR4 ;  /* 0x00000004ff047e24 */ /* 0x004fe4000f8e00ff */
[----:B-1----:R-:W-:-:S07]  /*0240*/  IMAD.U32 R5, RZ, RZ, UR5 ;  /* 0x00000005ff057e24 */ /* 0x002fce000f8e00ff */
[----:B------:R-:W-:-:S07]  /*0250*/  LEPC R20, `(.L_x_7) ;  /* 0x000000001014794e */ /* 0x000fce0000000000 */
[----:B0--3--:R-:W-:Y:S05]  /*0260*/  CALL.ABS.NOINC R8 ;  /* 0x0000000008007343 */ /* 0x009fea0003c00000 */
.L_x_7:
[----:B------:R-:W-:Y:S02]  /*0270*/  R2UR UR4, R16 ;  /* 0x00000000100472ca */ /* 0x000fe400000e0000 */
[----:B------:R-:W-:Y:S02]  /*0280*/  R2UR UR5, R17 ;  /* 0x00000000110572ca */ /* 0x000fe400000e0000 */
[----:B------:R-:W-:-:S04]  /*0290*/  LEA R4, P0, R2, UR36, 0x2 ;  /* 0x0000002402047c11 */ /* 0x000fc8000f8010ff */
[----:B------:R-:W-:-:S07]  /*02a0*/  LEA.HI.X R5, R2, UR37, R22, 0x2, P0 ;  /* 0x0000002502057c11 */ /* 0x000fce00080f1416 */
[----:B------:R-:W2:Y:S01]  /*02b0*/  LDG.E R0, desc[UR4][R4.64] ;  /* 0x0000000404007981 */ /* 0x000ea2000c1e1900 */
[----:B------:R-:W-:-:S05]  /*02c0*/  IMAD.IADD R2, R23, 0x1, R2 ;  /* 0x0000000117027824 */ /* 0x000fca00078e0202 */
[----:B------:R-:W-:Y:S02]  /*02d0*/  ISETP.GE.U32.AND P0, PT, R2, UR38, PT ;  /* 0x0000002602007c0c */ /* 0x000fe4000bf06070 */
[----:B------:R-:W-:-:S04]  /*02e0*/  SHF.R.S32.HI R22, RZ, 0x1f, R2 ;  /* 0x0000001fff167819 */ /* 0x000fc80000011402 */
[----:B------:R-:W-:Y:S01]  /*02f0*/  ISETP.GE.U32.AND.EX P0, PT, R22, UR39, PT, P0 ;  /* 0x0000002716007c0c */ /* 0x000fe2000bf06100 */
[----:B--2---:R-:W-:-:S05]  /*0300*/  VIADD R3, R0, 0x2 ;  /* 0x0000000200037836 */ /* 0x004fca0000000000 */
[----:B------:R1:W-:Y:S07]  /*0310*/  STG.E desc[UR4][R4.64], R3 ;  /* 0x0000000304007986 */ /* 0x0003ee000c101904 */
[----:B------:R-:W-:Y:S05]  /*0320*/  @!P0 BRA `(.L_x_8) ;  /* 0xfffffffc00a88947 */ /* 0x000fea000383ffff */
[----:B------:R-:W-:Y:S05]  /*0330*/  EXIT ;  /* 0x000000000000794d */ /* 0x000fea0003800000 */
.L_x_9:
        /* <DEDUP_REMOVED lines=12> */
.L_x_13:


//--------------------- .nv.global.init           --------------------------
	.section	.nv.global.init,"aw",@progbits
.nv.global.init:
	.type		$str$3,@object
	.size		$str$3,($str$1 - $str$3)
$str$3:
        /*0000*/ 	.byte	0x20, 0x20, 0x20, 0x20, 0x76, 0x65, 0x63, 0x53, 0x75, 0x62, 0x20, 0x74, 0x69, 0x64, 0x3a, 0x20
        /*0010*/ 	.byte	0x25, 0x64, 0x0a, 0x00
	.type		$str$1,@object
	.size		$str$1,($str$2 - $str$1)
$str$1:
        /*0014*/ 	.byte	0x20, 0x20, 0x20, 0x20, 0x76, 0x65, 0x63, 0x41, 0x64, 0x64, 0x20, 0x74, 0x69, 0x64, 0x3a, 0x20
        /*0024*/ 	.byte	0x25, 0x64, 0x0a, 0x00
	.type		$str$2,@object
	.size		$str$2,($str - $str$2)
$str$2:
        /*0028*/ 	.byte	0x76, 0x65, 0x63, 0x53, 0x75, 0x62, 0x20, 0x73, 0x74, 0x61, 0x72, 0x74, 0x20, 0x74, 0x69, 0x64
        /*0038*/ 	.byte	0x3a, 0x20, 0x25, 0x64, 0x0a, 0x00
	.type		$str,@object
	.size		$str,(.L_43 - $str)
$str:
        /*003e*/ 	.byte	0x76, 0x65, 0x63, 0x41, 0x64, 0x64, 0x20, 0x73, 0x74, 0x61, 0x72, 0x74, 0x20, 0x74, 0x69, 0x64
        /*004e*/ 	.byte	0x3a, 0x20, 0x25, 0x64, 0x0a, 0x00
.L_43:


//--------------------- .nv.shared.reserved.0     --------------------------
	.section	.nv.shared.reserved.0,"aw",@nobits
	.weak		__nv_reservedSMEM_offset_0_alias
	.size		__nv_reservedSMEM_offset_0_alias, 0, 64
	.other		__nv_reservedSMEM_offset_0_alias,@"STO_CUDA_RESERVED_SHARED STV_DEFAULT"
__nv_reservedSMEM_offset_0_alias:
	.zero		0
	.zero		64


//--------------------- .nv.global                --------------------------
	.section	.nv.global,"aw",@nobits
.nv.global:
	.type		_ZN34_INTERNAL_f265ce3f_4_k_cu_9c58bd9e6thrust24THRUST_300001_SM_1000_NS3seqE,@object
	.size		_ZN34_INTERNAL_f265ce3f_4_k_cu_9c58bd9e6thrust24THRUST_300001_SM_1000_NS3seqE,(_ZN34_INTERNAL_f265ce3f_4_k_cu_9c58bd9e4cuda3std3__48in_placeE - _ZN34_INTERNAL_f265ce3f_4_k_cu_9c58bd9e6thrust24THRUST_300001_SM_1000_NS3seqE)
_ZN34_INTERNAL_f265ce3f_4_k_cu_9c58bd9e6thrust24THRUST_300001_SM_1000_NS3seqE:
	.zero		1
	.type		_ZN34_INTERNAL_f265ce3f_4_k_cu_9c58bd9e4cuda3std3__48in_placeE,@object
	.size		_ZN34_INTERNAL_f265ce3f_4_k_cu_9c58bd9e4cuda3std3__48in_placeE,(_ZN34_INTERNAL_f265ce3f_4_k_cu_9c58bd9e4cuda3std6ranges3__45__cpo4sizeE - _ZN34_INTERNAL_f265ce3f_4_k_cu_9c58bd9e4cuda3std3__48in_placeE)
_ZN34_INTERNAL_f265ce3f_4_k_cu_9c58bd9e4cuda3std3__48in_placeE:
	.zero		1
	.type		_ZN34_INTERNAL_f265ce3f_4_k_cu_9c58bd9e4cuda3std6ranges3__45__cpo4sizeE,@object
	.size		_ZN34_INTERNAL_f265ce3f_4_k_cu_9c58bd9e4cuda3std6ranges3__45__cpo4sizeE,(_ZN34_INTERNAL_f265ce3f_4_k_cu_9c58bd9e6thrust24THRUST_300001_SM_1000_NS12placeholders2_3E - _ZN34_INTERNAL_f265ce3f_4_k_cu_9c58bd9e4cuda3std6ranges3__45__cpo4sizeE)
_ZN34_INTERNAL_f265ce3f_4_k_cu_9c58bd9e4cuda3std6ranges3__45__cpo4sizeE:
	.zero		1
	.type		_ZN34_INTERNAL_f265ce3f_4_k_cu_9c58bd9e6thrust24THRUST_300001_SM_1000_NS12placeholders2_3E,@object
	.size		_ZN34_INTERNAL_f265ce3f_4_k_cu_9c58bd9e6thrust24THRUST_300001_SM_1000_NS12placeholders2_3E,(_ZN34_INTERNAL_f265ce3f_4_k_cu_9c58bd9e4cuda3std3__45__cpo6cbeginE - _ZN34_INTERNAL_f265ce3f_4_k_cu_9c58bd9e6thrust24THRUST_300001_SM_1000_NS12placeholders2_3E)
_ZN34_INTERNAL_f265ce3f_4_k_cu_9c58bd9e6thrust24THRUST_300001_SM_1000_NS12placeholders2_3E:
	.zero		1
	.type		_ZN34_INTERNAL_f265ce3f_4_k_cu_9c58bd9e4cuda3std3__45__cpo6cbeginE,@object
	.size		_ZN34_INTERNAL_f265ce3f_4_k_cu_9c58bd9e4cuda3std3__45__cpo6cbeginE,(_ZN34_INTERNAL_f265ce3f_4_k_cu_9c58bd9e4cuda3std6ranges3__45__cpo6cbeginE - _ZN34_INTERNAL_f265ce3f_4_k_cu_9c58bd9e4cuda3std3__45__cpo6cbeginE)
_ZN34_INTERNAL_f265ce3f_4_k_cu_9c58bd9e4cuda3std3__45__cpo6cbeginE:
	.zero		1
	.type		_ZN34_INTERNAL_f265ce3f_4_k_cu_9c58bd9e4cuda3std6ranges3__45__cpo6cbeginE,@object
	.size		_ZN34_INTERNAL_f265ce3f_4_k_cu_9c58bd9e4cuda3std6ranges3__45__cpo6cbeginE,(_ZN34_INTERNAL_f265ce3f_4_k_cu_9c58bd9e6thrust24THRUST_300001_SM_1000_NS12placeholders2_7E - _ZN34_INTERNAL_f265ce3f_4_k_cu_9c58bd9e4cuda3std6ranges3__45__cpo6cbeginE)
_ZN34_INTERNAL_f265ce3f_4_k_cu_9c58bd9e4cuda3std6ranges3__45__cpo6cbeginE:
	.zero		1
	.type		_ZN34_INTERNAL_f265ce3f_4_k_cu_9c58bd9e6thrust24THRUST_300001_SM_1000_NS12placeholders2_7E,@object
	.size		_ZN34_INTERNAL_f265ce3f_4_k_cu_9c58bd9e6thrust24THRUST_300001_SM_1000_NS12placeholders2_7E,(_ZN34_INTERNAL_f265ce3f_4_k_cu_9c58bd9e4cuda3std3__45__cpo7crbeginE - _ZN34_INTERNAL_f265ce3f_4_k_cu_9c58bd9e6thrust24THRUST_300001_SM_1000_NS12placeholders2_7E)
_ZN34_INTERNAL_f265ce3f_4_k_cu_9c58bd9e6thrust24THRUST_300001_SM_1000_NS12placeholders2_7E:
	.zero		1
	.type		_ZN34_INTERNAL_f265ce3f_4_k_cu_9c58bd9e4cuda3std3__45__cpo7crbeginE,@object
	.size		_ZN34_INTERNAL_f265ce3f_4_k_cu_9c58bd9e4cuda3std3__45__cpo7crbeginE,(_ZN34_INTERNAL_f265ce3f_4_k_cu_9c58bd9e4cuda3std6ranges3__45__cpo4nextE - _ZN34_INTERNAL_f265ce3f_4_k_cu_9c58bd9e4cuda3std3__45__cpo7crbeginE)
_ZN34_INTERNAL_f265ce3f_4_k_cu_9c58bd9e4cuda3std3__45__cpo7crbeginE:
	.zero		1
	.type		_ZN34_INTERNAL_f265ce3f_4_k_cu_9c58bd9e4cuda3std6ranges3__45__cpo4nextE,@object
	.size		_ZN34_INTERNAL_f265ce3f_4_k_cu_9c58bd9e4cuda3std6ranges3__45__cpo4nextE,(_ZN34_INTERNAL_f265ce3f_4_k_cu_9c58bd9e4cuda3std6ranges3__45__cpo4swapE - _ZN34_INTERNAL_f265ce3f_4_k_cu_9c58bd9e4cuda3std6ranges3__45__cpo4nextE)
_ZN34_INTERNAL_f265ce3f_4_k_cu_9c58bd9e4cuda3std6ranges3__45__cpo4nextE:
	.zero		1
	.type		_ZN34_INTERNAL_f265ce3f_4_k_cu_9c58bd9e4cuda3std6ranges3__45__cpo4swapE,@object
	.size		_ZN34_INTERNAL_f265ce3f_4_k_cu_9c58bd9e4cuda3std6ranges3__45__cpo4swapE,(_ZN34_INTERNAL_f265ce3f_4_k_cu_9c58bd9e6thrust24THRUST_300001_SM_1000_NS8cuda_cub10par_nosyncE - _ZN34_INTERNAL_f265ce3f_4_k_cu_9c58bd9e4cuda3std6ranges3__45__cpo4swapE)
_ZN34_INTERNAL_f265ce3f_4_k_cu_9c58bd9e4cuda3std6ranges3__45__cpo4swapE:
	.zero		1
	.type		_ZN34_INTERNAL_f265ce3f_4_k_cu_9c58bd9e6thrust24THRUST_300001_SM_1000_NS8cuda_cub10par_nosyncE,@object
	.size		_ZN34_INTERNAL_f265ce3f_4_k_cu_9c58bd9e6thrust24THRUST_300001_SM_1000_NS8cuda_cub10par_nosyncE,(_ZN34_INTERNAL_f265ce3f_4_k_cu_9c58bd9e6thrust24THRUST_300001_SM_1000_NS12placeholders2_9E - _ZN34_INTERNAL_f265ce3f_4_k_cu_9c58bd9e6thrust24THRUST_300001_SM_1000_NS8cuda_cub10par_nosyncE)
_ZN34_INTERNAL_f265ce3f_4_k_cu_9c58bd9e6thrust24THRUST_300001_SM_1000_NS8cuda_cub10par_nosyncE:
	.zero		1
	.type		_ZN34_INTERNAL_f265ce3f_4_k_cu_9c58bd9e6thrust24THRUST_300001_SM_1000_NS12placeholders2_9E,@object
	.size		_ZN34_INTERNAL_f265ce3f_4_k_cu_9c58bd9e6thrust24THRUST_300001_SM_1000_NS12placeholders2_9E,(_ZN34_INTERNAL_f265ce3f_4_k_cu_9c58bd9e4cuda3std3__436_GLOBAL__N__f265ce3f_4_k_cu_9c58bd9e6ignoreE - _ZN34_INTERNAL_f265ce3f_4_k_cu_9c58bd9e6thrust24THRUST_300001_SM_1000_NS12placeholders2_9E)
_ZN34_INTERNAL_f265ce3f_4_k_cu_9c58bd9e6thrust24THRUST_300001_SM_1000_NS12placeholders2_9E:
	.zero		1
	.type		_ZN34_INTERNAL_f265ce3f_4_k_cu_9c58bd9e4cuda3std3__436_GLOBAL__N__f265ce3f_4_k_cu_9c58bd9e6ignoreE,@object
	.size		_ZN34_INTERNAL_f265ce3f_4_k_cu_9c58bd9e4cuda3std3__436_GLOBAL__N__f265ce3f_4_k_cu_9c58bd9e6ignoreE,(_ZN34_INTERNAL_f265ce3f_4_k_cu_9c58bd9e4cuda3std6ranges3__45__cpo4dataE - _ZN34_INTERNAL_f265ce3f_4_k_cu_9c58bd9e4cuda3std3__436_GLOBAL__N__f265ce3f_4_k_cu_9c58bd9e6ignoreE)
_ZN34_INTERNAL_f265ce3f_4_k_cu_9c58bd9e4cuda3std3__436_GLOBAL__N__f265ce3f_4_k_cu_9c58bd9e6ignoreE:
	.zero		1
	.type		_ZN34_INTERNAL_f265ce3f_4_k_cu_9c58bd9e4cuda3std6ranges3__45__cpo4dataE,@object
	.size		_ZN34_INTERNAL_f265ce3f_4_k_cu_9c58bd9e4cuda3std6ranges3__45__cpo4dataE,(_ZN34_INTERNAL_f265ce3f_4_k_cu_9c58bd9e6thrust24THRUST_300001_SM_1000_NS12placeholders2_1E - _ZN34_INTERNAL_f265ce3f_4_k_cu_9c58bd9e4cuda3std6ranges3__45__cpo4dataE)
_ZN34_INTERNAL_f265ce3f_4_k_cu_9c58bd9e4cuda3std6ranges3__45__cpo4dataE:
	.zero		1
	.type		_ZN34_INTERNAL_f265ce3f_4_k_cu_9c58bd9e6thrust24THRUST_300001_SM_1000_NS12placeholders2_1E,@object
	.size		_ZN34_INTERNAL_f265ce3f_4_k_cu_9c58bd9e6thrust24THRUST_300001_SM_1000_NS12placeholders2_1E,(_ZN34_INTERNAL_f265ce3f_4_k_cu_9c58bd9e4cuda3std3__45__cpo5beginE - _ZN34_INTERNAL_f265ce3f_4_k_cu_9c58bd9e6thrust24THRUST_300001_SM_1000_NS12placeholders2_1E)
_ZN34_INTERNAL_f265ce3f_4_k_cu_9c58bd9e6thrust24THRUST_300001_SM_1000_NS12placeholders2_1E:
	.zero		1
	.type		_ZN34_INTERNAL_f265ce3f_4_k_cu_9c58bd9e4cuda3std3__45__cpo5beginE,@object
	.size		_ZN34_INTERNAL_f265ce3f_4_k_cu_9c58bd9e4cuda3std3__45__cpo5beginE,(_ZN34_INTERNAL_f265ce3f_4_k_cu_9c58bd9e4cuda3std6ranges3__45__cpo5beginE - _ZN34_INTERNAL_f265ce3f_4_k_cu_9c58bd9e4cuda3std3__45__cpo5beginE)
_ZN34_INTERNAL_f265ce3f_4_k_cu_9c58bd9e4cuda3std3__45__cpo5beginE:
	.zero		1
	.type		_ZN34_INTERNAL_f265ce3f_4_k_cu_9c58bd9e4cuda3std6ranges3__45__cpo5beginE,@object
	.size		_ZN34_INTERNAL_f265ce3f_4_k_cu_9c58bd9e4cuda3std6ranges3__45__cpo5beginE,(_ZN34_INTERNAL_f265ce3f_4_k_cu_9c58bd9e6thrust24THRUST_300001_SM_1000_NS12placeholders2_5E - _ZN34_INTERNAL_f265ce3f_4_k_cu_9c58bd9e4cuda3std6ranges3__45__cpo5beginE)
_ZN34_INTERNAL_f265ce3f_4_k_cu_9c58bd9e4cuda3std6ranges3__45__cpo5beginE:
	.zero		1
	.type		_ZN34_INTERNAL_f265ce3f_4_k_cu_9c58bd9e6thrust24THRUST_300001_SM_1000_NS12placeholders2_5E,@object
	.size		_ZN34_INTERNAL_f265ce3f_4_k_cu_9c58bd9e6thrust24THRUST_300001_SM_1000_NS12placeholders2_5E,(_ZN34_INTERNAL_f265ce3f_4_k_cu_9c58bd9e4cuda3std3__45__cpo6rbeginE - _ZN34_INTERNAL_f265ce3f_4_k_cu_9c58bd9e6thrust24THRUST_300001_SM_1000_NS12placeholders2_5E)
_ZN34_INTERNAL_f265ce3f_4_k_cu_9c58bd9e6thrust24THRUST_300001_SM_1000_NS12placeholders2_5E:
	.zero		1
	.type		_ZN34_INTERNAL_f265ce3f_4_k_cu_9c58bd9e4cuda3std3__45__cpo6rbeginE,@object
	.size		_ZN34_INTERNAL_f265ce3f_4_k_cu_9c58bd9e4cuda3std3__45__cpo6rbeginE,(_ZN34_INTERNAL_f265ce3f_4_k_cu_9c58bd9e4cuda3std6ranges3__45__cpo7advanceE - _ZN34_INTERNAL_f265ce3f_4_k_cu_9c58bd9e4cuda3std3__45__cpo6rbeginE)
_ZN34_INTERNAL_f265ce3f_4_k_cu_9c58bd9e4cuda3std3__45__cpo6rbeginE:
	.zero		1
	.type		_ZN34_INTERNAL_f265ce3f_4_k_cu_9c58bd9e4cuda3std6ranges3__45__cpo7advanceE,@object
	.size		_ZN34_INTERNAL_f265ce3f_4_k_cu_9c58bd9e4cuda3std6ranges3__45__cpo7advanceE,(_ZN34_INTERNAL_f265ce3f_4_k_cu_9c58bd9e4cuda3std3__47nulloptE - _ZN34_INTERNAL_f265ce3f_4_k_cu_9c58bd9e4cuda3std6ranges3__45__cpo7advanceE)
_ZN34_INTERNAL_f265ce3f_4_k_cu_9c58bd9e4cuda3std6ranges3__45__cpo7advanceE:
	.zero		1
	.type		_ZN34_INTERNAL_f265ce3f_4_k_cu_9c58bd9e4cuda3std3__47nulloptE,@object
	.size		_ZN34_INTERNAL_f265ce3f_4_k_cu_9c58bd9e4cuda3std3__47nulloptE,(_ZN34_INTERNAL_f265ce3f_4_k_cu_9c58bd9e4cuda3std6ranges3__45__cpo8distanceE - _ZN34_INTERNAL_f265ce3f_4_k_cu_9c58bd9e4cuda3std3__47nulloptE)
_ZN34_INTERNAL_f265ce3f_4_k_cu_9c58bd9e4cuda3std3__47nulloptE:
	.zero		1
	.type		_ZN34_INTERNAL_f265ce3f_4_k_cu_9c58bd9e4cuda3std6ranges3__45__cpo8distanceE,@object
	.size		_ZN34_INTERNAL_f265ce3f_4_k_cu_9c58bd9e4cuda3std6ranges3__45__cpo8distanceE,(_ZN34_INTERNAL_f265ce3f_4_k_cu_9c58bd9e6thrust24THRUST_300001_SM_1000_NS12placeholders3_10E - _ZN34_INTERNAL_f265ce3f_4_k_cu_9c58bd9e4cuda3std6ranges3__45__cpo8distanceE)
_ZN34_INTERNAL_f265ce3f_4_k_cu_9c58bd9e4cuda3std6ranges3__45__cpo8distanceE:
	.zero		1
	.type		_ZN34_INTERNAL_f265ce3f_4_k_cu_9c58bd9e6thrust24THRUST_300001_SM_1000_NS12placeholders3_10E,@object
	.size		_ZN34_INTERNAL_f265ce3f_4_k_cu_9c58bd9e6thrust24THRUST_300001_SM_1000_NS12placeholders3_10E,(_ZN34_INTERNAL_f265ce3f_4_k_cu_9c58bd9e4cuda3std3__419piecewise_constructE - _ZN34_INTERNAL_f265ce3f_4_k_cu_9c58bd9e6thrust24THRUST_300001_SM_1000_NS12placeholders3_10E)
_ZN34_INTERNAL_f265ce3f_4_k_cu_9c58bd9e6thrust24THRUST_300001_SM_1000_NS12placeholders3_10E:
	.zero		1
	.type		_ZN34_INTERNAL_f265ce3f_4_k_cu_9c58bd9e4cuda3std3__419piecewise_constructE,@object
	.size		_ZN34_INTERNAL_f265ce3f_4_k_cu_9c58bd9e4cuda3std3__419piecewise_constructE,(_ZN34_INTERNAL_f265ce3f_4_k_cu_9c58bd9e4cuda3std6ranges3__45__cpo5cdataE - _ZN34_INTERNAL_f265ce3f_4_k_cu_9c58bd9e4cuda3std3__419piecewise_constructE)
_ZN34_INTERNAL_f265ce3f_4_k_cu_9c58bd9e4cuda3std3__419piecewise_constructE:
	.zero		1
	.type		_ZN34_INTERNAL_f265ce3f_4_k_cu_9c58bd9e4cuda3std6ranges3__45__cpo5cdataE,@object
	.size		_ZN34_INTERNAL_f265ce3f_4_k_cu_9c58bd9e4cuda3std6ranges3__45__cpo5cdataE,(_ZN34_INTERNAL_f265ce3f_4_k_cu_9c58bd9e6thrust24THRUST_300001_SM_1000_NS12placeholders2_2E - _ZN34_INTERNAL_f265ce3f_4_k_cu_9c58bd9e4cuda3std6ranges3__45__cpo5cdataE)
_ZN34_INTERNAL_f265ce3f_4_k_cu_9c58bd9e4cuda3std6ranges3__45__cpo5cdataE:
	.zero		1
	.type		_ZN34_INTERNAL_f265ce3f_4_k_cu_9c58bd9e6thrust24THRUST_300001_SM_1000_NS12placeholders2_2E,@object
	.size		_ZN34_INTERNAL_f265ce3f_4_k_cu_9c58bd9e6thrust24THRUST_300001_SM_1000_NS12placeholders2_2E,(_ZN34_INTERNAL_f265ce3f_4_k_cu_9c58bd9e4cuda3std3__45__cpo3endE - _ZN34_INTERNAL_f265ce3f_4_k_cu_9c58bd9e6thrust24THRUST_300001_SM_1000_NS12placeholders2_2E)
_ZN34_INTERNAL_f265ce3f_4_k_cu_9c58bd9e6thrust24THRUST_300001_SM_1000_NS12placeholders2_2E:
	.zero		1
	.type		_ZN34_INTERNAL_f265ce3f_4_k_cu_9c58bd9e4cuda3std3__45__cpo3endE,@object
	.size		_ZN34_INTERNAL_f265ce3f_4_k_cu_9c58bd9e4cuda3std3__45__cpo3endE,(_ZN34_INTERNAL_f265ce3f_4_k_cu_9c58bd9e4cuda3std6ranges3__45__cpo3endE - _ZN34_INTERNAL_f265ce3f_4_k_cu_9c58bd9e4cuda3std3__45__cpo3endE)
_ZN34_INTERNAL_f265ce3f_4_k_cu_9c58bd9e4cuda3std3__45__cpo3endE:
	.zero		1
	.type		_ZN34_INTERNAL_f265ce3f_4_k_cu_9c58bd9e4cuda3std6ranges3__45__cpo3endE,@object
	.size		_ZN34_INTERNAL_f265ce3f_4_k_cu_9c58bd9e4cuda3std6ranges3__45__cpo3endE,(_ZN34_INTERNAL_f265ce3f_4_k_cu_9c58bd9e6thrust24THRUST_300001_SM_1000_NS12placeholders2_6E - _ZN34_INTERNAL_f265ce3f_4_k_cu_9c58bd9e4cuda3std6ranges3__45__cpo3endE)
_ZN34_INTERNAL_f265ce3f_4_k_cu_9c58bd9e4cuda3std6ranges3__45__cpo3endE:
	.zero		1
	.type		_ZN34_INTERNAL_f265ce3f_4_k_cu_9c58bd9e6thrust24THRUST_300001_SM_1000_NS12placeholders2_6E,@object
	.size		_ZN34_INTERNAL_f265ce3f_4_k_cu_9c58bd9e6thrust24THRUST_300001_SM_1000_NS12placeholders2_6E,(_ZN34_INTERNAL_f265ce3f_4_k_cu_9c58bd9e4cuda3std3__45__cpo4rendE - _ZN34_INTERNAL_f265ce3f_4_k_cu_9c58bd9e6thrust24THRUST_300001_SM_1000_NS12placeholders2_6E)
_ZN34_INTERNAL_f265ce3f_4_k_cu_9c58bd9e6thrust24THRUST_300001_SM_1000_NS12placeholders2_6E:
	.zero		1
	.type		_ZN34_INTERNAL_f265ce3f_4_k_cu_9c58bd9e4cuda3std3__45__cpo4rendE,@object
	.size		_ZN34_INTERNAL_f265ce3f_4_k_cu_9c58bd9e4cuda3std3__45__cpo4rendE,(_ZN34_INTERNAL_f265ce3f_4_k_cu_9c58bd9e4cuda3std6ranges3__45__cpo9iter_swapE - _ZN34_INTERNAL_f265ce3f_4_k_cu_9c58bd9e4cuda3std3__45__cpo4rendE)
_ZN34_INTERNAL_f265ce3f_4_k_cu_9c58bd9e4cuda3std3__45__cpo4rendE:
	.zero		1
	.type		_ZN34_INTERNAL_f265ce3f_4_k_cu_9c58bd9e4cuda3std6ranges3__45__cpo9iter_swapE,@object
	.size		_ZN34_INTERNAL_f265ce3f_4_k_cu_9c58bd9e4cuda3std6ranges3__45__cpo9iter_swapE,(_ZN34_INTERNAL_f265ce3f_4_k_cu_9c58bd9e4cuda3std3__48unexpectE - _ZN34_INTERNAL_f265ce3f_4_k_cu_9c58bd9e4cuda3std6ranges3__45__cpo9iter_swapE)
_ZN34_INTERNAL_f265ce3f_4_k_cu_9c58bd9e4cuda3std6ranges3__45__cpo9iter_swapE:
	.zero		1
	.type		_ZN34_INTERNAL_f265ce3f_4_k_cu_9c58bd9e4cuda3std3__48unexpectE,@object
	.size		_ZN34_INTERNAL_f265ce3f_4_k_cu_9c58bd9e4cuda3std3__48unexpectE,(_ZN34_INTERNAL_f265ce3f_4_k_cu_9c58bd9e6thrust24THRUST_300001_SM_1000_NS8cuda_cub3parE - _ZN34_INTERNAL_f265ce3f_4_k_cu_9c58bd9e4cuda3std3__48unexpectE)
_ZN34_INTERNAL_f265ce3f_4_k_cu_9c58bd9e4cuda3std3__48unexpectE:
	.zero		1
	.type		_ZN34_INTERNAL_f265ce3f_4_k_cu_9c58bd9e6thrust24THRUST_300001_SM_1000_NS8cuda_cub3parE,@object
	.size		_ZN34_INTERNAL_f265ce3f_4_k_cu_9c58bd9e6thrust24THRUST_300001_SM_1000_NS8cuda_cub3parE,(_ZN34_INTERNAL_f265ce3f_4_k_cu_9c58bd9e6thrust24THRUST_300001_SM_1000_NS12placeholders2_4E - _ZN34_INTERNAL_f265ce3f_4_k_cu_9c58bd9e6thrust24THRUST_300001_SM_1000_NS8cuda_cub3parE)
_ZN34_INTERNAL_f265ce3f_4_k_cu_9c58bd9e6thrust24THRUST_300001_SM_1000_NS8cuda_cub3parE:
	.zero		1
	.type		_ZN34_INTERNAL_f265ce3f_4_k_cu_9c58bd9e6thrust24THRUST_300001_SM_1000_NS12placeholders2_4E,@object
	.size		_ZN34_INTERNAL_f265ce3f_4_k_cu_9c58bd9e6thrust24THRUST_300001_SM_1000_NS12placeholders2_4E,(_ZN34_INTERNAL_f265ce3f_4_k_cu_9c58bd9e4cuda3std3__45__cpo4cendE - _ZN34_INTERNAL_f265ce3f_4_k_cu_9c58bd9e6thrust24THRUST_300001_SM_1000_NS12placeholders2_4E)
_ZN34_INTERNAL_f265ce3f_4_k_cu_9c58bd9e6thrust24THRUST_300001_SM_1000_NS12placeholders2_4E:
	.zero		1
	.type		_ZN34_INTERNAL_f265ce3f_4_k_cu_9c58bd9e4cuda3std3__45__cpo4cendE,@object
	.size		_ZN34_INTERNAL_f265ce3f_4_k_cu_9c58bd9e4cuda3std3__45__cpo4cendE,(_ZN34_INTERNAL_f265ce3f_4_k_cu_9c58bd9e4cuda3std6ranges3__45__cpo4cendE - _ZN34_INTERNAL_f265ce3f_4_k_cu_9c58bd9e4cuda3std3__45__cpo4cendE)
_ZN34_INTERNAL_f265ce3f_4_k_cu_9c58bd9e4cuda3std3__45__cpo4cendE:
	.zero		1
	.type		_ZN34_INTERNAL_f265ce3f_4_k_cu_9c58bd9e4cuda3std6ranges3__45__cpo4cendE,@object
	.size		_ZN34_INTERNAL_f265ce3f_4_k_cu_9c58bd9e4cuda3std6ranges3__45__cpo4cendE,(_ZN34_INTERNAL_f265ce3f_4_k_cu_9c58bd9e4cuda3std3__420unreachable_sentinelE - _ZN34_INTERNAL_f265ce3f_4_k_cu_9c58bd9e4cuda3std6ranges3__45__cpo4cendE)
_ZN34_INTERNAL_f265ce3f_4_k_cu_9c58bd9e4cuda3std6ranges3__45__cpo4cendE:
	.zero		1
	.type		_ZN34_INTERNAL_f265ce3f_4_k_cu_9c58bd9e4cuda3std3__420unreachable_sentinelE,@object
	.size		_ZN34_INTERNAL_f265ce3f_4_k_cu_9c58bd9e4cuda3std3__420unreachable_sentinelE,(_ZN34_INTERNAL_f265ce3f_4_k_cu_9c58bd9e4cuda3std6ranges3__45__cpo5ssizeE - _ZN34_INTERNAL_f265ce3f_4_k_cu_9c58bd9e4cuda3std3__420unreachable_sentinelE)
_ZN34_INTERNAL_f265ce3f_4_k_cu_9c58bd9e4cuda3std3__420unreachable_sentinelE:
	.zero		1
	.type		_ZN34_INTERNAL_f265ce3f_4_k_cu_9c58bd9e4cuda3std6ranges3__45__cpo5ssizeE,@object
	.size		_ZN34_INTERNAL_f265ce3f_4_k_cu_9c58bd9e4cuda3std6ranges3__45__cpo5ssizeE,(_ZN34_INTERNAL_f265ce3f_4_k_cu_9c58bd9e6thrust24THRUST_300001_SM_1000_NS12placeholders2_8E - _ZN34_INTERNAL_f265ce3f_4_k_cu_9c58bd9e4cuda3std6ranges3__45__cpo5ssizeE)
_ZN34_INTERNAL_f265ce3f_4_k_cu_9c58bd9e4cuda3std6ranges3__45__cpo5ssizeE:
	.zero		1
	.type		_ZN34_INTERNAL_f265ce3f_4_k_cu_9c58bd9e6thrust24THRUST_300001_SM_1000_NS12placeholders2_8E,@object
	.size		_ZN34_INTERNAL_f265ce3f_4_k_cu_9c58bd9e6thrust24THRUST_300001_SM_1000_NS12placeholders2_8E,(_ZN34_INTERNAL_f265ce3f_4_k_cu_9c58bd9e4cuda3std3__45__cpo5crendE - _ZN34_INTERNAL_f265ce3f_4_k_cu_9c58bd9e6thrust24THRUST_300001_SM_1000_NS12placeholders2_8E)
_ZN34_INTERNAL_f265ce3f_4_k_cu_9c58bd9e6thrust24THRUST_300001_SM_1000_NS12placeholders2_8E:
	.zero		1
	.type		_ZN34_INTERNAL_f265ce3f_4_k_cu_9c58bd9e4cuda3std3__45__cpo5crendE,@object
	.size		_ZN34_INTERNAL_f265ce3f_4_k_cu_9c58bd9e4cuda3std3__45__cpo5crendE,(_ZN34_INTERNAL_f265ce3f_4_k_cu_9c58bd9e4cuda3std6ranges3__45__cpo4prevE - _ZN34_INTERNAL_f265ce3f_4_k_cu_9c58bd9e4cuda3std3__45__cpo5crendE)
_ZN34_INTERNAL_f265ce3f_4_k_cu_9c58bd9e4cuda3std3__45__cpo5crendE:
	.zero		1
	.type		_ZN34_INTERNAL_f265ce3f_4_k_cu_9c58bd9e4cuda3std6ranges3__45__cpo4prevE,@object
	.size		_ZN34_INTERNAL_f265ce3f_4_k_cu_9c58bd9e4cuda3std6ranges3__45__cpo4prevE,(_ZN34_INTERNAL_f265ce3f_4_k_cu_9c58bd9e4cuda3std6ranges3__45__cpo9iter_moveE - _ZN34_INTERNAL_f265ce3f_4_k_cu_9c58bd9e4cuda3std6ranges3__45__cpo4prevE)
_ZN34_INTERNAL_f265ce3f_4_k_cu_9c58bd9e4cuda3std6ranges3__45__cpo4prevE:
	.zero		1
	.type		_ZN34_INTERNAL_f265ce3f_4_k_cu_9c58bd9e4cuda3std6ranges3__45__cpo9iter_moveE,@object
	.size		_ZN34_INTERNAL_f265ce3f_4_k_cu_9c58bd9e4cuda3std6ranges3__45__cpo9iter_moveE,(_ZN34_INTERNAL_f265ce3f_4_k_cu_9c58bd9e6thrust24THRUST_300001_SM_1000_NS6system6detail10sequential3seqE - _ZN34_INTERNAL_f265ce3f_4_k_cu_9c58bd9e4cuda3std6ranges3__45__cpo9iter_moveE)
_ZN34_INTERNAL_f265ce3f_4_k_cu_9c58bd9e4cuda3std6ranges3__45__cpo9iter_moveE:
	.zero		1
	.type		_ZN34_INTERNAL_f265ce3f_4_k_cu_9c58bd9e6thrust24THRUST_300001_SM_1000_NS6system6detail10sequential3seqE,@object
	.size		_ZN34_INTERNAL_f265ce3f_4_k_cu_9c58bd9e6thrust24THRUST_300001_SM_1000_NS6system6detail10sequential3seqE,(.L_31 - _ZN34_INTERNAL_f265ce3f_4_k_cu_9c58bd9e6thrust24THRUST_300001_SM_1000_NS6system6detail10sequential3seqE)
_ZN34_INTERNAL_f265ce3f_4_k_cu_9c58bd9e6thrust24THRUST_300001_SM_1000_NS6system6detail10sequential3seqE:
	.zero		1
.L_31:


//--------------------- .nv.constant0._ZN3cub18CUB_300001_SM_10006detail8for_each13static_kernelINS2_12policy_hub_t12policy_500_tEmN6thrust24THRUST_300001_SM_1000_NS8cuda_cub20__uninitialized_fill7functorINS7_10device_ptrIiEEiEEEEvT0_T1_ --------------------------
	.section	.nv.constant0._ZN3cub18CUB_300001_SM_10006detail8for_each13static_kernelINS2_12policy_hub_t12policy_500_tEmN6thrust24THRUST_300001_SM_1000_NS8cuda_cub20__uninitialized_fill7functorINS7_10device_ptrIiEEiEEEEvT0_T1_,"a",@progbits
	.sectionflags	@""
	.align	4
.nv.constant0._ZN3cub18CUB_300001_SM_10006detail8for_each13static_kernelINS2_12policy_hub_t12policy_500_tEmN6thrust24THRUST_300001_SM_1000_NS8cuda_cub20__uninitialized_fill7functorINS7_10device_ptrIiEEiEEEEvT0_T1_:
	.zero		920


//--------------------- .nv.constant0._ZN3cub18CUB_300001_SM_10006detail11EmptyKernelIvEEvv --------------------------
	.section	.nv.constant0._ZN3cub18CUB_300001_SM_10006detail11EmptyKernelIvEEvv,"a",@progbits
	.sectionflags	@""
	.align	4
.nv.constant0._ZN3cub18CUB_300001_SM_10006detail11EmptyKernelIvEEvv:
	.zero		896


//--------------------- .nv.constant0._Z6vecSubPim --------------------------
	.section	.nv.constant0._Z6vecSubPim,"a",@progbits
	.sectionflags	@""
	.align	4
.nv.constant0._Z6vecSubPim:
	.zero		912


//--------------------- .nv.constant0._Z6vecAddPim --------------------------
	.section	.nv.constant0._Z6vecAddPim,"a",@progbits
	.sectionflags	@""
	.align	4
.nv.constant0._Z6vecAddPim:
	.zero		912


//--------------------- SYMBOLS --------------------------

	.type		.nv.reservedSmem.offset0,@object
	.size		.nv.reservedSmem.offset0,0x4
	.type		vprintf,@function
